//
// Generated by NVIDIA NVVM Compiler
//
// Compiler Build ID: CL-36424714
// Cuda compilation tools, release 13.0, V13.0.88
// Based on NVVM 20.0.0
//

.version 9.0
.target sm_100
.address_size 64

	// .globl	_Z8distancePfS_S_S_iiPiffifibf
.global .align 4 .b8 __cudart_i2opi_f[24] = {65, 144, 67, 60, 153, 149, 98, 219, 192, 221, 52, 245, 209, 87, 39, 252, 41, 21, 68, 78, 110, 131, 249, 162};

.visible .entry _Z8distancePfS_S_S_iiPiffifibf(
	.param .u64 .ptr .align 1 _Z8distancePfS_S_S_iiPiffifibf_param_0,
	.param .u64 .ptr .align 1 _Z8distancePfS_S_S_iiPiffifibf_param_1,
	.param .u64 .ptr .align 1 _Z8distancePfS_S_S_iiPiffifibf_param_2,
	.param .u64 .ptr .align 1 _Z8distancePfS_S_S_iiPiffifibf_param_3,
	.param .u32 _Z8distancePfS_S_S_iiPiffifibf_param_4,
	.param .u32 _Z8distancePfS_S_S_iiPiffifibf_param_5,
	.param .u64 .ptr .align 1 _Z8distancePfS_S_S_iiPiffifibf_param_6,
	.param .f32 _Z8distancePfS_S_S_iiPiffifibf_param_7,
	.param .f32 _Z8distancePfS_S_S_iiPiffifibf_param_8,
	.param .u32 _Z8distancePfS_S_S_iiPiffifibf_param_9,
	.param .f32 _Z8distancePfS_S_S_iiPiffifibf_param_10,
	.param .u32 _Z8distancePfS_S_S_iiPiffifibf_param_11,
	.param .u8 _Z8distancePfS_S_S_iiPiffifibf_param_12,
	.param .f32 _Z8distancePfS_S_S_iiPiffifibf_param_13
)
{
	.local .align 4 .b8 	__local_depot0[28];
	.reg .b64 	%SP;
	.reg .b64 	%SPL;
	.reg .pred 	%p<72>;
	.reg .b16 	%rs<3>;
	.reg .b32 	%r<287>;
	.reg .b32 	%f<265>;
	.reg .b64 	%rd<126>;
	.reg .b64 	%fd<13>;

	mov.u64 	%SPL, __local_depot0;
	ld.param.u64 	%rd35, [_Z8distancePfS_S_S_iiPiffifibf_param_0];
	ld.param.u64 	%rd36, [_Z8distancePfS_S_S_iiPiffifibf_param_1];
	ld.param.u32 	%r94, [_Z8distancePfS_S_S_iiPiffifibf_param_4];
	ld.param.f32 	%f37, [_Z8distancePfS_S_S_iiPiffifibf_param_7];
	ld.param.f32 	%f39, [_Z8distancePfS_S_S_iiPiffifibf_param_10];
	cvta.to.global.u64 	%rd37, %rd36;
	cvta.to.global.u64 	%rd38, %rd35;
	add.u64 	%rd1, %SPL, 0;
	add.u64 	%rd2, %SPL, 0;
	add.u64 	%rd3, %SPL, 0;
	add.u64 	%rd4, %SPL, 0;
	mov.u32 	%r95, %ctaid.x;
	mov.u32 	%r96, %ntid.x;
	mov.u32 	%r97, %tid.x;
	mad.lo.s32 	%r1, %r95, %r96, %r97;
	add.s32 	%r2, %r94, %r1;
	mul.wide.s32 	%rd43, %r2, 4;
	add.s64 	%rd44, %rd38, %rd43;
	ld.global.f32 	%f1, [%rd44];
	add.s64 	%rd45, %rd37, %rd43;
	ld.global.f32 	%f2, [%rd45];
	mul.f32 	%f41, %f2, 0f3F22F983;
	cvt.rni.s32.f32 	%r266, %f41;
	cvt.rn.f32.s32 	%f42, %r266;
	fma.rn.f32 	%f43, %f42, 0fBFC90FDA, %f2;
	fma.rn.f32 	%f44, %f42, 0fB3A22168, %f43;
	fma.rn.f32 	%f260, %f42, 0fA7C234C5, %f44;
	abs.f32 	%f4, %f2;
	setp.ltu.f32 	%p1, %f4, 0f47CE4780;
	mov.u32 	%r262, %r266;
	mov.f32 	%f259, %f260;
	@%p1 bra 	$L__BB0_8;
	setp.neu.f32 	%p2, %f4, 0f7F800000;
	@%p2 bra 	$L__BB0_3;
	mov.f32 	%f47, 0f00000000;
	mul.rn.f32 	%f259, %f2, %f47;
	mov.b32 	%r262, 0;
	bra.uni 	$L__BB0_8;
$L__BB0_3:
	mov.b32 	%r4, %f2;
	mov.b64 	%rd118, 0;
	mov.b32 	%r259, 0;
	mov.u64 	%rd116, __cudart_i2opi_f;
	shl.b32 	%r100, %r4, 8;
	or.b32  	%r101, %r100, -2147483648;
	mov.u64 	%rd117, %rd1;
$L__BB0_4:
	.pragma "nounroll";
	ld.global.nc.u32 	%r99, [%rd116];
	mad.wide.u32 	%rd48, %r99, %r101, %rd118;
	shr.u64 	%rd118, %rd48, 32;
	st.local.u32 	[%rd117], %rd48;
	add.s32 	%r259, %r259, 1;
	add.s64 	%rd117, %rd117, 4;
	add.s64 	%rd116, %rd116, 4;
	setp.ne.s32 	%p3, %r259, 6;
	@%p3 bra 	$L__BB0_4;
	shr.u32 	%r102, %r4, 23;
	st.local.u32 	[%rd1+24], %rd118;
	and.b32  	%r7, %r102, 31;
	and.b32  	%r103, %r102, 224;
	add.s32 	%r104, %r103, -128;
	shr.u32 	%r105, %r104, 5;
	mul.wide.u32 	%rd49, %r105, 4;
	sub.s64 	%rd11, %rd1, %rd49;
	ld.local.u32 	%r260, [%rd11+24];
	ld.local.u32 	%r261, [%rd11+20];
	setp.eq.s32 	%p4, %r7, 0;
	@%p4 bra 	$L__BB0_7;
	shf.l.wrap.b32 	%r260, %r261, %r260, %r7;
	ld.local.u32 	%r106, [%rd11+16];
	shf.l.wrap.b32 	%r261, %r106, %r261, %r7;
$L__BB0_7:
	shr.u32 	%r107, %r260, 30;
	shf.l.wrap.b32 	%r108, %r261, %r260, 2;
	shl.b32 	%r109, %r261, 2;
	shr.u32 	%r110, %r108, 31;
	add.s32 	%r111, %r110, %r107;
	neg.s32 	%r112, %r111;
	setp.lt.s32 	%p5, %r4, 0;
	selp.b32 	%r262, %r112, %r111, %p5;
	xor.b32  	%r113, %r108, %r4;
	shr.s32 	%r114, %r108, 31;
	xor.b32  	%r115, %r114, %r108;
	xor.b32  	%r116, %r114, %r109;
	cvt.u64.u32 	%rd50, %r115;
	shl.b64 	%rd51, %rd50, 32;
	cvt.u64.u32 	%rd52, %r116;
	or.b64  	%rd53, %rd51, %rd52;
	cvt.rn.f64.s64 	%fd1, %rd53;
	mul.f64 	%fd2, %fd1, 0d3BF921FB54442D19;
	cvt.rn.f32.f64 	%f45, %fd2;
	neg.f32 	%f46, %f45;
	setp.lt.s32 	%p6, %r113, 0;
	selp.f32 	%f259, %f46, %f45, %p6;
$L__BB0_8:
	setp.ltu.f32 	%p7, %f4, 0f47CE4780;
	add.s32 	%r118, %r262, 1;
	mul.rn.f32 	%f48, %f259, %f259;
	and.b32  	%r119, %r262, 1;
	setp.eq.b32 	%p8, %r119, 1;
	selp.f32 	%f49, %f259, 0f3F800000, %p8;
	fma.rn.f32 	%f50, %f48, %f49, 0f00000000;
	fma.rn.f32 	%f51, %f48, 0f37CBAC00, 0fBAB607ED;
	selp.f32 	%f52, 0fB94D4153, %f51, %p8;
	selp.f32 	%f53, 0f3C0885E4, 0f3D2AAABB, %p8;
	fma.rn.f32 	%f54, %f52, %f48, %f53;
	selp.f32 	%f55, 0fBE2AAAA8, 0fBEFFFFFF, %p8;
	fma.rn.f32 	%f56, %f54, %f48, %f55;
	fma.rn.f32 	%f57, %f56, %f50, %f49;
	and.b32  	%r120, %r118, 2;
	setp.eq.s32 	%p9, %r120, 0;
	mov.f32 	%f58, 0f00000000;
	sub.f32 	%f59, %f58, %f57;
	selp.f32 	%f8, %f57, %f59, %p9;
	@%p7 bra 	$L__BB0_16;
	setp.neu.f32 	%p10, %f4, 0f7F800000;
	@%p10 bra 	$L__BB0_11;
	mov.f32 	%f62, 0f00000000;
	mul.rn.f32 	%f260, %f2, %f62;
	mov.b32 	%r266, 0;
	bra.uni 	$L__BB0_16;
$L__BB0_11:
	mov.b32 	%r16, %f2;
	shl.b32 	%r122, %r16, 8;
	or.b32  	%r17, %r122, -2147483648;
	mov.b64 	%rd119, 0;
	mov.b32 	%r263, 0;
	mov.u64 	%rd56, __cudart_i2opi_f;
$L__BB0_12:
	.pragma "nounroll";
	mul.wide.u32 	%rd55, %r263, 4;
	add.s64 	%rd57, %rd56, %rd55;
	ld.global.nc.u32 	%r123, [%rd57];
	mad.wide.u32 	%rd58, %r123, %r17, %rd119;
	shr.u64 	%rd119, %rd58, 32;
	add.s64 	%rd59, %rd1, %rd55;
	st.local.u32 	[%rd59], %rd58;
	add.s32 	%r263, %r263, 1;
	setp.ne.s32 	%p11, %r263, 6;
	@%p11 bra 	$L__BB0_12;
	shr.u32 	%r124, %r16, 23;
	st.local.u32 	[%rd1+24], %rd119;
	and.b32  	%r20, %r124, 31;
	and.b32  	%r125, %r124, 224;
	add.s32 	%r126, %r125, -128;
	shr.u32 	%r127, %r126, 5;
	mul.wide.u32 	%rd60, %r127, 4;
	sub.s64 	%rd14, %rd1, %rd60;
	ld.local.u32 	%r264, [%rd14+24];
	ld.local.u32 	%r265, [%rd14+20];
	setp.eq.s32 	%p12, %r20, 0;
	@%p12 bra 	$L__BB0_15;
	shf.l.wrap.b32 	%r264, %r265, %r264, %r20;
	ld.local.u32 	%r128, [%rd14+16];
	shf.l.wrap.b32 	%r265, %r128, %r265, %r20;
$L__BB0_15:
	shr.u32 	%r129, %r264, 30;
	shf.l.wrap.b32 	%r130, %r265, %r264, 2;
	shl.b32 	%r131, %r265, 2;
	shr.u32 	%r132, %r130, 31;
	add.s32 	%r133, %r132, %r129;
	neg.s32 	%r134, %r133;
	setp.lt.s32 	%p13, %r16, 0;
	selp.b32 	%r266, %r134, %r133, %p13;
	xor.b32  	%r135, %r130, %r16;
	shr.s32 	%r136, %r130, 31;
	xor.b32  	%r137, %r136, %r130;
	xor.b32  	%r138, %r136, %r131;
	cvt.u64.u32 	%rd61, %r137;
	shl.b64 	%rd62, %rd61, 32;
	cvt.u64.u32 	%rd63, %r138;
	or.b64  	%rd64, %rd62, %rd63;
	cvt.rn.f64.s64 	%fd3, %rd64;
	mul.f64 	%fd4, %fd3, 0d3BF921FB54442D19;
	cvt.rn.f32.f64 	%f60, %fd4;
	neg.f32 	%f61, %f60;
	setp.lt.s32 	%p14, %r135, 0;
	selp.f32 	%f260, %f61, %f60, %p14;
$L__BB0_16:
	ld.param.u32 	%r255, [_Z8distancePfS_S_S_iiPiffifibf_param_9];
	ld.param.u64 	%rd115, [_Z8distancePfS_S_S_iiPiffifibf_param_6];
	ld.param.u32 	%r268, [_Z8distancePfS_S_S_iiPiffifibf_param_5];
	mul.rn.f32 	%f63, %f260, %f260;
	and.b32  	%r141, %r266, 1;
	setp.eq.b32 	%p15, %r141, 1;
	selp.f32 	%f64, 0f3F800000, %f260, %p15;
	fma.rn.f32 	%f65, %f63, %f64, 0f00000000;
	fma.rn.f32 	%f66, %f63, 0f37CBAC00, 0fBAB607ED;
	selp.f32 	%f67, %f66, 0fB94D4153, %p15;
	selp.f32 	%f68, 0f3D2AAABB, 0f3C0885E4, %p15;
	fma.rn.f32 	%f69, %f67, %f63, %f68;
	selp.f32 	%f70, 0fBEFFFFFF, 0fBE2AAAA8, %p15;
	fma.rn.f32 	%f71, %f69, %f63, %f70;
	fma.rn.f32 	%f72, %f71, %f65, %f64;
	and.b32  	%r142, %r266, 2;
	setp.eq.s32 	%p16, %r142, 0;
	mov.f32 	%f73, 0f00000000;
	sub.f32 	%f74, %f73, %f72;
	selp.f32 	%f12, %f72, %f74, %p16;
	add.s32 	%r29, %r255, 1;
	setp.lt.f32 	%p17, %f37, 0f00800000;
	mul.f32 	%f75, %f37, 0f4B000000;
	selp.f32 	%f76, %f75, %f37, %p17;
	selp.f32 	%f77, 0fC1B80000, 0f00000000, %p17;
	mov.b32 	%r143, %f76;
	add.s32 	%r144, %r143, -1059760811;
	and.b32  	%r145, %r144, -8388608;
	sub.s32 	%r146, %r143, %r145;
	mov.b32 	%f78, %r146;
	cvt.rn.f32.s32 	%f79, %r145;
	fma.rn.f32 	%f80, %f79, 0f34000000, %f77;
	add.f32 	%f81, %f78, 0fBF800000;
	fma.rn.f32 	%f82, %f81, 0fBE055027, 0f3E1039F6;
	fma.rn.f32 	%f83, %f82, %f81, 0fBDF8CDCC;
	fma.rn.f32 	%f84, %f83, %f81, 0f3E0F2955;
	fma.rn.f32 	%f85, %f84, %f81, 0fBE2AD8B9;
	fma.rn.f32 	%f86, %f85, %f81, 0f3E4CED0B;
	fma.rn.f32 	%f87, %f86, %f81, 0fBE7FFF22;
	fma.rn.f32 	%f88, %f87, %f81, 0f3EAAAA78;
	fma.rn.f32 	%f89, %f88, %f81, 0fBF000000;
	mul.f32 	%f90, %f81, %f89;
	fma.rn.f32 	%f91, %f90, %f81, %f81;
	fma.rn.f32 	%f92, %f80, 0f3F317218, %f91;
	setp.gt.u32 	%p18, %r143, 2139095039;
	fma.rn.f32 	%f93, %f76, 0f7F800000, 0f7F800000;
	selp.f32 	%f94, %f93, %f92, %p18;
	setp.eq.f32 	%p19, %f76, 0f00000000;
	mul.f32 	%f95, %f94, 0f3EDE5BD9;
	selp.f32 	%f13, 0fFF800000, %f95, %p19;
	selp.f32 	%f14, 0fFF800000, %f94, %p19;
	add.s32 	%r147, %r255, 2;
	mul.lo.s32 	%r30, %r147, %r1;
	add.s32 	%r148, %r268, 9999;
	max.s32 	%r31, %r268, %r148;
	cvta.to.global.u64 	%rd15, %rd115;
	mov.b32 	%r286, 0;
	mov.u64 	%rd102, __cudart_i2opi_f;
$L__BB0_17:
	ld.param.s8 	%rs2, [_Z8distancePfS_S_S_iiPiffifibf_param_12];
	setp.eq.s16 	%p20, %rs2, 0;
	setp.le.s32 	%p21, %r2, %r268;
	and.pred  	%p22, %p20, %p21;
	@%p22 bra 	$L__BB0_59;
	ld.param.u64 	%rd114, [_Z8distancePfS_S_S_iiPiffifibf_param_3];
	ld.param.u64 	%rd113, [_Z8distancePfS_S_S_iiPiffifibf_param_2];
	cvta.to.global.u64 	%rd65, %rd113;
	mul.wide.s32 	%rd66, %r268, 4;
	add.s64 	%rd67, %rd65, %rd66;
	ld.global.f32 	%f96, [%rd67];
	sub.f32 	%f15, %f96, %f1;
	cvta.to.global.u64 	%rd68, %rd114;
	add.s64 	%rd69, %rd68, %rd66;
	ld.global.f32 	%f16, [%rd69];
	mul.f32 	%f97, %f15, 0f3F22F983;
	cvt.rni.s32.f32 	%r276, %f97;
	cvt.rn.f32.s32 	%f98, %r276;
	fma.rn.f32 	%f99, %f98, 0fBFC90FDA, %f15;
	fma.rn.f32 	%f100, %f98, 0fB3A22168, %f99;
	fma.rn.f32 	%f262, %f98, 0fA7C234C5, %f100;
	abs.f32 	%f18, %f15;
	setp.ltu.f32 	%p23, %f18, 0f47CE4780;
	mov.u32 	%r272, %r276;
	mov.f32 	%f261, %f262;
	@%p23 bra 	$L__BB0_26;
	setp.neu.f32 	%p24, %f18, 0f7F800000;
	@%p24 bra 	$L__BB0_21;
	mov.f32 	%f103, 0f00000000;
	mul.rn.f32 	%f261, %f15, %f103;
	mov.b32 	%r272, 0;
	bra.uni 	$L__BB0_26;
$L__BB0_21:
	mov.b32 	%r35, %f15;
	mov.b64 	%rd122, 0;
	mov.b32 	%r269, 0;
	mov.u64 	%rd120, __cudart_i2opi_f;
	mov.u64 	%rd121, %rd4;
$L__BB0_22:
	.pragma "nounroll";
	ld.global.nc.u32 	%r150, [%rd120];
	shl.b32 	%r151, %r35, 8;
	or.b32  	%r152, %r151, -2147483648;
	mad.wide.u32 	%rd72, %r150, %r152, %rd122;
	shr.u64 	%rd122, %rd72, 32;
	st.local.u32 	[%rd121], %rd72;
	add.s32 	%r269, %r269, 1;
	add.s64 	%rd121, %rd121, 4;
	add.s64 	%rd120, %rd120, 4;
	setp.ne.s32 	%p25, %r269, 6;
	@%p25 bra 	$L__BB0_22;
	shr.u32 	%r153, %r35, 23;
	st.local.u32 	[%rd4+24], %rd122;
	and.b32  	%r38, %r153, 31;
	and.b32  	%r154, %r153, 224;
	add.s32 	%r155, %r154, -128;
	shr.u32 	%r156, %r155, 5;
	mul.wide.u32 	%rd73, %r156, 4;
	sub.s64 	%rd22, %rd4, %rd73;
	ld.local.u32 	%r270, [%rd22+24];
	ld.local.u32 	%r271, [%rd22+20];
	setp.eq.s32 	%p26, %r38, 0;
	@%p26 bra 	$L__BB0_25;
	shf.l.wrap.b32 	%r270, %r271, %r270, %r38;
	ld.local.u32 	%r157, [%rd22+16];
	shf.l.wrap.b32 	%r271, %r157, %r271, %r38;
$L__BB0_25:
	shr.u32 	%r158, %r270, 30;
	shf.l.wrap.b32 	%r159, %r271, %r270, 2;
	shl.b32 	%r160, %r271, 2;
	shr.u32 	%r161, %r159, 31;
	add.s32 	%r162, %r161, %r158;
	neg.s32 	%r163, %r162;
	setp.lt.s32 	%p27, %r35, 0;
	selp.b32 	%r272, %r163, %r162, %p27;
	xor.b32  	%r164, %r159, %r35;
	shr.s32 	%r165, %r159, 31;
	xor.b32  	%r166, %r165, %r159;
	xor.b32  	%r167, %r165, %r160;
	cvt.u64.u32 	%rd74, %r166;
	shl.b64 	%rd75, %rd74, 32;
	cvt.u64.u32 	%rd76, %r167;
	or.b64  	%rd77, %rd75, %rd76;
	cvt.rn.f64.s64 	%fd5, %rd77;
	mul.f64 	%fd6, %fd5, 0d3BF921FB54442D19;
	cvt.rn.f32.f64 	%f101, %fd6;
	neg.f32 	%f102, %f101;
	setp.lt.s32 	%p28, %r164, 0;
	selp.f32 	%f261, %f102, %f101, %p28;
$L__BB0_26:
	setp.ltu.f32 	%p29, %f18, 0f47CE4780;
	mul.rn.f32 	%f104, %f261, %f261;
	and.b32  	%r169, %r272, 1;
	setp.eq.b32 	%p30, %r169, 1;
	selp.f32 	%f105, 0f3F800000, %f261, %p30;
	fma.rn.f32 	%f106, %f104, %f105, 0f00000000;
	fma.rn.f32 	%f107, %f104, 0f37CBAC00, 0fBAB607ED;
	selp.f32 	%f108, %f107, 0fB94D4153, %p30;
	selp.f32 	%f109, 0f3D2AAABB, 0f3C0885E4, %p30;
	fma.rn.f32 	%f110, %f108, %f104, %f109;
	selp.f32 	%f111, 0fBEFFFFFF, 0fBE2AAAA8, %p30;
	fma.rn.f32 	%f112, %f110, %f104, %f111;
	fma.rn.f32 	%f113, %f112, %f106, %f105;
	and.b32  	%r170, %r272, 2;
	setp.eq.s32 	%p31, %r170, 0;
	mov.f32 	%f114, 0f00000000;
	sub.f32 	%f115, %f114, %f113;
	selp.f32 	%f22, %f113, %f115, %p31;
	@%p29 bra 	$L__BB0_34;
	setp.neu.f32 	%p32, %f18, 0f7F800000;
	@%p32 bra 	$L__BB0_29;
	mov.f32 	%f118, 0f00000000;
	mul.rn.f32 	%f262, %f15, %f118;
	mov.b32 	%r276, 0;
	bra.uni 	$L__BB0_34;
$L__BB0_29:
	mov.b32 	%r47, %f15;
	mov.b64 	%rd123, 0;
	mov.b32 	%r273, 0;
$L__BB0_30:
	.pragma "nounroll";
	mul.wide.u32 	%rd79, %r273, 4;
	mov.u64 	%rd80, __cudart_i2opi_f;
	add.s64 	%rd81, %rd80, %rd79;
	ld.global.nc.u32 	%r172, [%rd81];
	shl.b32 	%r173, %r47, 8;
	or.b32  	%r174, %r173, -2147483648;
	mad.wide.u32 	%rd82, %r172, %r174, %rd123;
	shr.u64 	%rd123, %rd82, 32;
	add.s64 	%rd83, %rd3, %rd79;
	st.local.u32 	[%rd83], %rd82;
	add.s32 	%r273, %r273, 1;
	setp.ne.s32 	%p33, %r273, 6;
	@%p33 bra 	$L__BB0_30;
	shr.u32 	%r175, %r47, 23;
	st.local.u32 	[%rd3+24], %rd123;
	and.b32  	%r50, %r175, 31;
	and.b32  	%r176, %r175, 224;
	add.s32 	%r177, %r176, -128;
	shr.u32 	%r178, %r177, 5;
	mul.wide.u32 	%rd84, %r178, 4;
	sub.s64 	%rd25, %rd3, %rd84;
	ld.local.u32 	%r274, [%rd25+24];
	ld.local.u32 	%r275, [%rd25+20];
	setp.eq.s32 	%p34, %r50, 0;
	@%p34 bra 	$L__BB0_33;
	shf.l.wrap.b32 	%r274, %r275, %r274, %r50;
	ld.local.u32 	%r179, [%rd25+16];
	shf.l.wrap.b32 	%r275, %r179, %r275, %r50;
$L__BB0_33:
	shr.u32 	%r180, %r274, 30;
	shf.l.wrap.b32 	%r181, %r275, %r274, 2;
	shl.b32 	%r182, %r275, 2;
	shr.u32 	%r183, %r181, 31;
	add.s32 	%r184, %r183, %r180;
	neg.s32 	%r185, %r184;
	setp.lt.s32 	%p35, %r47, 0;
	selp.b32 	%r276, %r185, %r184, %p35;
	xor.b32  	%r186, %r181, %r47;
	shr.s32 	%r187, %r181, 31;
	xor.b32  	%r188, %r187, %r181;
	xor.b32  	%r189, %r187, %r182;
	cvt.u64.u32 	%rd85, %r188;
	shl.b64 	%rd86, %rd85, 32;
	cvt.u64.u32 	%rd87, %r189;
	or.b64  	%rd88, %rd86, %rd87;
	cvt.rn.f64.s64 	%fd7, %rd88;
	mul.f64 	%fd8, %fd7, 0d3BF921FB54442D19;
	cvt.rn.f32.f64 	%f116, %fd8;
	neg.f32 	%f117, %f116;
	setp.lt.s32 	%p36, %r186, 0;
	selp.f32 	%f262, %f117, %f116, %p36;
$L__BB0_34:
	add.s32 	%r191, %r276, 1;
	mul.rn.f32 	%f119, %f262, %f262;
	and.b32  	%r192, %r276, 1;
	setp.eq.b32 	%p37, %r192, 1;
	selp.f32 	%f120, %f262, 0f3F800000, %p37;
	fma.rn.f32 	%f121, %f119, %f120, 0f00000000;
	fma.rn.f32 	%f122, %f119, 0f37CBAC00, 0fBAB607ED;
	selp.f32 	%f123, 0fB94D4153, %f122, %p37;
	selp.f32 	%f124, 0f3C0885E4, 0f3D2AAABB, %p37;
	fma.rn.f32 	%f125, %f123, %f119, %f124;
	selp.f32 	%f126, 0fBE2AAAA8, 0fBEFFFFFF, %p37;
	fma.rn.f32 	%f127, %f125, %f119, %f126;
	fma.rn.f32 	%f128, %f127, %f121, %f120;
	and.b32  	%r193, %r191, 2;
	setp.eq.s32 	%p38, %r193, 0;
	mov.f32 	%f129, 0f00000000;
	sub.f32 	%f130, %f129, %f128;
	selp.f32 	%f26, %f128, %f130, %p38;
	mul.f32 	%f131, %f16, 0f3F22F983;
	cvt.rni.s32.f32 	%r284, %f131;
	cvt.rn.f32.s32 	%f132, %r284;
	fma.rn.f32 	%f133, %f132, 0fBFC90FDA, %f16;
	fma.rn.f32 	%f134, %f132, 0fB3A22168, %f133;
	fma.rn.f32 	%f264, %f132, 0fA7C234C5, %f134;
	abs.f32 	%f28, %f16;
	setp.ltu.f32 	%p39, %f28, 0f47CE4780;
	mov.u32 	%r280, %r284;
	mov.f32 	%f263, %f264;
	@%p39 bra 	$L__BB0_42;
	setp.neu.f32 	%p40, %f28, 0f7F800000;
	@%p40 bra 	$L__BB0_37;
	mov.f32 	%f137, 0f00000000;
	mul.rn.f32 	%f263, %f16, %f137;
	mov.b32 	%r280, 0;
	bra.uni 	$L__BB0_42;
$L__BB0_37:
	mov.b32 	%r60, %f16;
	mov.b64 	%rd124, 0;
	mov.b32 	%r277, 0;
$L__BB0_38:
	.pragma "nounroll";
	mul.wide.u32 	%rd90, %r277, 4;
	mov.u64 	%rd91, __cudart_i2opi_f;
	add.s64 	%rd92, %rd91, %rd90;
	ld.global.nc.u32 	%r195, [%rd92];
	shl.b32 	%r196, %r60, 8;
	or.b32  	%r197, %r196, -2147483648;
	mad.wide.u32 	%rd93, %r195, %r197, %rd124;
	shr.u64 	%rd124, %rd93, 32;
	add.s64 	%rd94, %rd2, %rd90;
	st.local.u32 	[%rd94], %rd93;
	add.s32 	%r277, %r277, 1;
	setp.ne.s32 	%p41, %r277, 6;
	@%p41 bra 	$L__BB0_38;
	shr.u32 	%r198, %r60, 23;
	st.local.u32 	[%rd2+24], %rd124;
	and.b32  	%r63, %r198, 31;
	and.b32  	%r199, %r198, 224;
	add.s32 	%r200, %r199, -128;
	shr.u32 	%r201, %r200, 5;
	mul.wide.u32 	%rd95, %r201, 4;
	sub.s64 	%rd28, %rd2, %rd95;
	ld.local.u32 	%r278, [%rd28+24];
	ld.local.u32 	%r279, [%rd28+20];
	setp.eq.s32 	%p42, %r63, 0;
	@%p42 bra 	$L__BB0_41;
	shf.l.wrap.b32 	%r278, %r279, %r278, %r63;
	ld.local.u32 	%r202, [%rd28+16];
	shf.l.wrap.b32 	%r279, %r202, %r279, %r63;
$L__BB0_41:
	shr.u32 	%r203, %r278, 30;
	shf.l.wrap.b32 	%r204, %r279, %r278, 2;
	shl.b32 	%r205, %r279, 2;
	shr.u32 	%r206, %r204, 31;
	add.s32 	%r207, %r206, %r203;
	neg.s32 	%r208, %r207;
	setp.lt.s32 	%p43, %r60, 0;
	selp.b32 	%r280, %r208, %r207, %p43;
	xor.b32  	%r209, %r204, %r60;
	shr.s32 	%r210, %r204, 31;
	xor.b32  	%r211, %r210, %r204;
	xor.b32  	%r212, %r210, %r205;
	cvt.u64.u32 	%rd96, %r211;
	shl.b64 	%rd97, %rd96, 32;
	cvt.u64.u32 	%rd98, %r212;
	or.b64  	%rd99, %rd97, %rd98;
	cvt.rn.f64.s64 	%fd9, %rd99;
	mul.f64 	%fd10, %fd9, 0d3BF921FB54442D19;
	cvt.rn.f32.f64 	%f135, %fd10;
	neg.f32 	%f136, %f135;
	setp.lt.s32 	%p44, %r209, 0;
	selp.f32 	%f263, %f136, %f135, %p44;
$L__BB0_42:
	setp.ltu.f32 	%p45, %f28, 0f47CE4780;
	mul.rn.f32 	%f138, %f263, %f263;
	and.b32  	%r214, %r280, 1;
	setp.eq.b32 	%p46, %r214, 1;
	selp.f32 	%f139, 0f3F800000, %f263, %p46;
	fma.rn.f32 	%f140, %f138, %f139, 0f00000000;
	fma.rn.f32 	%f141, %f138, 0f37CBAC00, 0fBAB607ED;
	selp.f32 	%f142, %f141, 0fB94D4153, %p46;
	selp.f32 	%f143, 0f3D2AAABB, 0f3C0885E4, %p46;
	fma.rn.f32 	%f144, %f142, %f138, %f143;
	selp.f32 	%f145, 0fBEFFFFFF, 0fBE2AAAA8, %p46;
	fma.rn.f32 	%f146, %f144, %f138, %f145;
	fma.rn.f32 	%f147, %f146, %f140, %f139;
	and.b32  	%r215, %r280, 2;
	setp.eq.s32 	%p47, %r215, 0;
	mov.f32 	%f148, 0f00000000;
	sub.f32 	%f149, %f148, %f147;
	selp.f32 	%f32, %f147, %f149, %p47;
	@%p45 bra 	$L__BB0_50;
	setp.neu.f32 	%p48, %f28, 0f7F800000;
	@%p48 bra 	$L__BB0_45;
	mov.f32 	%f152, 0f00000000;
	mul.rn.f32 	%f264, %f16, %f152;
	mov.b32 	%r284, 0;
	bra.uni 	$L__BB0_50;
$L__BB0_45:
	mov.b32 	%r72, %f16;
	mov.b64 	%rd125, 0;
	mov.b32 	%r281, 0;
$L__BB0_46:
	.pragma "nounroll";
	mul.wide.u32 	%rd101, %r281, 4;
	add.s64 	%rd103, %rd102, %rd101;
	ld.global.nc.u32 	%r217, [%rd103];
	shl.b32 	%r218, %r72, 8;
	or.b32  	%r219, %r218, -2147483648;
	mad.wide.u32 	%rd104, %r217, %r219, %rd125;
	shr.u64 	%rd125, %rd104, 32;
	add.s64 	%rd105, %rd1, %rd101;
	st.local.u32 	[%rd105], %rd104;
	add.s32 	%r281, %r281, 1;
	setp.ne.s32 	%p49, %r281, 6;
	@%p49 bra 	$L__BB0_46;
	shr.u32 	%r220, %r72, 23;
	st.local.u32 	[%rd1+24], %rd125;
	and.b32  	%r75, %r220, 31;
	and.b32  	%r221, %r220, 224;
	add.s32 	%r222, %r221, -128;
	shr.u32 	%r223, %r222, 5;
	mul.wide.u32 	%rd106, %r223, 4;
	sub.s64 	%rd31, %rd1, %rd106;
	ld.local.u32 	%r282, [%rd31+24];
	ld.local.u32 	%r283, [%rd31+20];
	setp.eq.s32 	%p50, %r75, 0;
	@%p50 bra 	$L__BB0_49;
	shf.l.wrap.b32 	%r282, %r283, %r282, %r75;
	ld.local.u32 	%r224, [%rd31+16];
	shf.l.wrap.b32 	%r283, %r224, %r283, %r75;
$L__BB0_49:
	shr.u32 	%r225, %r282, 30;
	shf.l.wrap.b32 	%r226, %r283, %r282, 2;
	shl.b32 	%r227, %r283, 2;
	shr.u32 	%r228, %r226, 31;
	add.s32 	%r229, %r228, %r225;
	neg.s32 	%r230, %r229;
	setp.lt.s32 	%p51, %r72, 0;
	selp.b32 	%r284, %r230, %r229, %p51;
	xor.b32  	%r231, %r226, %r72;
	shr.s32 	%r232, %r226, 31;
	xor.b32  	%r233, %r232, %r226;
	xor.b32  	%r234, %r232, %r227;
	cvt.u64.u32 	%rd107, %r233;
	shl.b64 	%rd108, %rd107, 32;
	cvt.u64.u32 	%rd109, %r234;
	or.b64  	%rd110, %rd108, %rd109;
	cvt.rn.f64.s64 	%fd11, %rd110;
	mul.f64 	%fd12, %fd11, 0d3BF921FB54442D19;
	cvt.rn.f32.f64 	%f150, %fd12;
	neg.f32 	%f151, %f150;
	setp.lt.s32 	%p52, %r231, 0;
	selp.f32 	%f264, %f151, %f150, %p52;
$L__BB0_50:
	ld.param.f32 	%f258, [_Z8distancePfS_S_S_iiPiffifibf_param_13];
	add.s32 	%r237, %r284, 1;
	mul.rn.f32 	%f153, %f264, %f264;
	and.b32  	%r238, %r284, 1;
	setp.eq.b32 	%p53, %r238, 1;
	selp.f32 	%f154, %f264, 0f3F800000, %p53;
	fma.rn.f32 	%f155, %f153, %f154, 0f00000000;
	fma.rn.f32 	%f156, %f153, 0f37CBAC00, 0fBAB607ED;
	selp.f32 	%f157, 0fB94D4153, %f156, %p53;
	selp.f32 	%f158, 0f3C0885E4, 0f3D2AAABB, %p53;
	fma.rn.f32 	%f159, %f157, %f153, %f158;
	selp.f32 	%f160, 0fBE2AAAA8, 0fBEFFFFFF, %p53;
	fma.rn.f32 	%f161, %f159, %f153, %f160;
	fma.rn.f32 	%f162, %f161, %f155, %f154;
	and.b32  	%r239, %r237, 2;
	setp.eq.s32 	%p54, %r239, 0;
	mov.f32 	%f163, 0f00000000;
	sub.f32 	%f164, %f163, %f162;
	selp.f32 	%f165, %f162, %f164, %p54;
	mul.f32 	%f166, %f165, %f165;
	mul.f32 	%f167, %f22, %f166;
	mul.f32 	%f168, %f8, %f32;
	mul.f32 	%f169, %f12, %f165;
	mul.f32 	%f170, %f26, %f169;
	sub.f32 	%f171, %f168, %f170;
	mul.f32 	%f172, %f171, %f171;
	fma.rn.f32 	%f173, %f22, %f167, %f172;
	sqrt.rn.f32 	%f174, %f173;
	mul.f32 	%f175, %f8, %f165;
	mul.f32 	%f176, %f26, %f175;
	fma.rn.f32 	%f177, %f12, %f32, %f176;
	abs.f32 	%f178, %f177;
	abs.f32 	%f179, %f174;
	setp.gt.f32 	%p55, %f179, %f178;
	selp.f32 	%f180, %f179, %f178, %p55;
	selp.f32 	%f181, %f178, %f179, %p55;
	div.rn.f32 	%f182, %f181, %f180;
	mul.f32 	%f183, %f182, %f182;
	fma.rn.f32 	%f184, %f183, 0f3B33710B, 0fBC807748;
	fma.rn.f32 	%f185, %f184, %f183, 0f3D2CDAB2;
	fma.rn.f32 	%f186, %f185, %f183, 0fBD992D10;
	fma.rn.f32 	%f187, %f186, %f183, 0f3DD9EA6C;
	fma.rn.f32 	%f188, %f187, %f183, 0fBE117CB1;
	fma.rn.f32 	%f189, %f188, %f183, 0f3E4CBCE0;
	fma.rn.f32 	%f190, %f189, %f183, 0fBEAAAA7D;
	mul.f32 	%f191, %f183, %f190;
	fma.rn.f32 	%f192, %f191, %f182, %f182;
	neg.f32 	%f193, %f192;
	fma.rn.f32 	%f194, 0f3F6EE581, 0f3FD774EB, %f193;
	selp.f32 	%f195, %f194, %f192, %p55;
	selp.f32 	%f196, 0f3F6EE581, 0f3FEEE581, %p55;
	selp.f32 	%f197, %f192, %f193, %p55;
	mov.b32 	%r240, %f177;
	fma.rn.f32 	%f198, %f196, 0f3FD774EB, %f197;
	setp.lt.s32 	%p56, %r240, 0;
	selp.f32 	%f199, %f198, %f195, %p56;
	add.f32 	%f200, %f179, %f178;
	setp.eq.f32 	%p57, %f180, 0f00000000;
	selp.f32 	%f201, 0f40490FDB, 0f00000000, %p56;
	setp.eq.f32 	%p58, %f178, %f179;
	selp.f32 	%f202, 0f4016CBE4, 0f3F490FDB, %p56;
	selp.f32 	%f203, %f202, %f199, %p58;
	selp.f32 	%f204, %f201, %f203, %p57;
	abs.f32 	%f205, %f200;
	setp.nan.f32 	%p59, %f205, %f205;
	copysign.f32 	%f206, %f174, %f204;
	selp.f32 	%f207, %f200, %f206, %p59;
	mul.f32 	%f36, %f258, %f207;
	setp.lt.f32 	%p60, %f36, %f37;
	mov.b32 	%r285, 0;
	@%p60 bra 	$L__BB0_58;
	ld.param.f32 	%f257, [_Z8distancePfS_S_S_iiPiffifibf_param_8];
	setp.ge.f32 	%p61, %f36, %f257;
	mov.u32 	%r285, %r29;
	@%p61 bra 	$L__BB0_58;
	ld.param.u32 	%r256, [_Z8distancePfS_S_S_iiPiffifibf_param_11];
	setp.eq.s32 	%p62, %r256, 2;
	@%p62 bra 	$L__BB0_57;
	ld.param.u32 	%r257, [_Z8distancePfS_S_S_iiPiffifibf_param_11];
	setp.eq.s32 	%p63, %r257, 1;
	@%p63 bra 	$L__BB0_56;
	ld.param.u32 	%r258, [_Z8distancePfS_S_S_iiPiffifibf_param_11];
	setp.ne.s32 	%p64, %r258, 0;
	mov.u32 	%r285, %r286;
	@%p64 bra 	$L__BB0_58;
	sub.f32 	%f255, %f36, %f37;
	div.rn.f32 	%f256, %f255, %f39;
	cvt.rzi.s32.f32 	%r251, %f256;
	add.s32 	%r285, %r251, 1;
	bra.uni 	$L__BB0_58;
$L__BB0_56:
	setp.lt.f32 	%p68, %f36, 0f00800000;
	mul.f32 	%f232, %f36, 0f4B000000;
	selp.f32 	%f233, %f232, %f36, %p68;
	selp.f32 	%f234, 0fC1B80000, 0f00000000, %p68;
	mov.b32 	%r246, %f233;
	add.s32 	%r247, %r246, -1059760811;
	and.b32  	%r248, %r247, -8388608;
	sub.s32 	%r249, %r246, %r248;
	mov.b32 	%f235, %r249;
	cvt.rn.f32.s32 	%f236, %r248;
	fma.rn.f32 	%f237, %f236, 0f34000000, %f234;
	add.f32 	%f238, %f235, 0fBF800000;
	fma.rn.f32 	%f239, %f238, 0fBE055027, 0f3E1039F6;
	fma.rn.f32 	%f240, %f239, %f238, 0fBDF8CDCC;
	fma.rn.f32 	%f241, %f240, %f238, 0f3E0F2955;
	fma.rn.f32 	%f242, %f241, %f238, 0fBE2AD8B9;
	fma.rn.f32 	%f243, %f242, %f238, 0f3E4CED0B;
	fma.rn.f32 	%f244, %f243, %f238, 0fBE7FFF22;
	fma.rn.f32 	%f245, %f244, %f238, 0f3EAAAA78;
	fma.rn.f32 	%f246, %f245, %f238, 0fBF000000;
	mul.f32 	%f247, %f238, %f246;
	fma.rn.f32 	%f248, %f247, %f238, %f238;
	fma.rn.f32 	%f249, %f237, 0f3F317218, %f248;
	setp.gt.u32 	%p69, %r246, 2139095039;
	fma.rn.f32 	%f250, %f233, 0f7F800000, 0f7F800000;
	selp.f32 	%f251, %f250, %f249, %p69;
	setp.eq.f32 	%p70, %f233, 0f00000000;
	selp.f32 	%f252, 0fFF800000, %f251, %p70;
	sub.f32 	%f253, %f252, %f14;
	div.rn.f32 	%f254, %f253, %f39;
	cvt.rzi.s32.f32 	%r250, %f254;
	add.s32 	%r285, %r250, 1;
	bra.uni 	$L__BB0_58;
$L__BB0_57:
	setp.lt.f32 	%p65, %f36, 0f00800000;
	mul.f32 	%f208, %f36, 0f4B000000;
	selp.f32 	%f209, %f208, %f36, %p65;
	selp.f32 	%f210, 0fC1B80000, 0f00000000, %p65;
	mov.b32 	%r241, %f209;
	add.s32 	%r242, %r241, -1059760811;
	and.b32  	%r243, %r242, -8388608;
	sub.s32 	%r244, %r241, %r243;
	mov.b32 	%f211, %r244;
	cvt.rn.f32.s32 	%f212, %r243;
	fma.rn.f32 	%f213, %f212, 0f34000000, %f210;
	add.f32 	%f214, %f211, 0fBF800000;
	fma.rn.f32 	%f215, %f214, 0fBE055027, 0f3E1039F6;
	fma.rn.f32 	%f216, %f215, %f214, 0fBDF8CDCC;
	fma.rn.f32 	%f217, %f216, %f214, 0f3E0F2955;
	fma.rn.f32 	%f218, %f217, %f214, 0fBE2AD8B9;
	fma.rn.f32 	%f219, %f218, %f214, 0f3E4CED0B;
	fma.rn.f32 	%f220, %f219, %f214, 0fBE7FFF22;
	fma.rn.f32 	%f221, %f220, %f214, 0f3EAAAA78;
	fma.rn.f32 	%f222, %f221, %f214, 0fBF000000;
	mul.f32 	%f223, %f214, %f222;
	fma.rn.f32 	%f224, %f223, %f214, %f214;
	fma.rn.f32 	%f225, %f213, 0f3F317218, %f224;
	setp.gt.u32 	%p66, %r241, 2139095039;
	fma.rn.f32 	%f226, %f209, 0f7F800000, 0f7F800000;
	selp.f32 	%f227, %f226, %f225, %p66;
	setp.eq.f32 	%p67, %f209, 0f00000000;
	mul.f32 	%f228, %f227, 0f3EDE5BD9;
	selp.f32 	%f229, 0fFF800000, %f228, %p67;
	sub.f32 	%f230, %f229, %f13;
	div.rn.f32 	%f231, %f230, %f39;
	cvt.rzi.s32.f32 	%r245, %f231;
	add.s32 	%r285, %r245, 1;
$L__BB0_58:
	add.s32 	%r286, %r285, %r30;
	mul.wide.s32 	%rd111, %r286, 4;
	add.s64 	%rd112, %rd15, %rd111;
	ld.global.u32 	%r252, [%rd112];
	add.s32 	%r253, %r252, 1;
	st.global.u32 	[%rd112], %r253;
$L__BB0_59:
	add.s32 	%r90, %r268, 1;
	setp.ne.s32 	%p71, %r268, %r31;
	mov.u32 	%r268, %r90;
	@%p71 bra 	$L__BB0_17;
	ret;

}


// ===== COMPILED SASS (sm_100) =====

	.target	sm_100

	.elftype	@"ET_EXEC"


//--------------------- .note.nv.tkinfo           --------------------------
	.section	.note.nv.tkinfo,"",@"SHT_NOTE"
	.sectionflags	@"SHF_NOTE_NV_TKINFO"
	.tkinfo
        /*0018*/ 	.word	0x00000002
        /*0030*/ 	.string	""
        /*0030*/ 	.string	"ptxas"
        /*0030*/ 	.string	"Cuda compilation tools, release 13.0, V13.0.88"
        /*0030*/ 	.string	"Build cuda_13.0.r13.0/compiler.36424714_0"
        /*0030*/ 	.string	"-arch sm_100 -m 64 "



//--------------------- .note.nv.cuinfo           --------------------------
	.section	.note.nv.cuinfo,"",@"SHT_NOTE"
	.sectionflags	@"SHF_NOTE_NV_CUINFO"
        /*0018*/ 	.short	0x0002
        /*001a*/ 	.short	0x0064
        /*001c*/ 	.short	0x0082
	.zero		2


//--------------------- .nv.info                  --------------------------
	.section	.nv.info,"",@"SHT_CUDA_INFO"
	.align	4


	//----- nvinfo : EIATTR_REGCOUNT
	.align		4
        /*0000*/ 	.byte	0x04, 0x2f
        /*0002*/ 	.short	(.L_2 - .L_1)
	.align		4
.L_1:
        /*0004*/ 	.word	index@(_Z8distancePfS_S_S_iiPiffifibf)
        /*0008*/ 	.word	0x0000001e


	//----- nvinfo : EIATTR_FRAME_SIZE
	.align		4
.L_2:
        /*000c*/ 	.byte	0x04, 0x11
        /*000e*/ 	.short	(.L_4 - .L_3)
	.align		4
.L_3:
        /*0010*/ 	.word	index@($__internal_1_$__cuda_sm3x_div_rn_noftz_f32_slowpath)
        /*0014*/ 	.word	0x00000020


	//----- nvinfo : EIATTR_FRAME_SIZE
	.align		4
.L_4:
        /*0018*/ 	.byte	0x04, 0x11
        /*001a*/ 	.short	(.L_6 - .L_5)
	.align		4
.L_5:
        /*001c*/ 	.word	index@($__internal_0_$__cuda_sm20_sqrt_rn_f32_slowpath)
        /*0020*/ 	.word	0x00000020


	//----- nvinfo : EIATTR_FRAME_SIZE
	.align		4
.L_6:
        /*0024*/ 	.byte	0x04, 0x11
        /*0026*/ 	.short	(.L_8 - .L_7)
	.align		4
.L_7:
        /*0028*/ 	.word	index@(_Z8distancePfS_S_S_iiPiffifibf)
        /*002c*/ 	.word	0x00000020


	//----- nvinfo : EIATTR_MIN_STACK_SIZE
	.align		4
.L_8:
        /*0030*/ 	.byte	0x04, 0x12
        /*0032*/ 	.short	(.L_10 - .L_9)
	.align		4
.L_9:
        /*0034*/ 	.word	index@(_Z8distancePfS_S_S_iiPiffifibf)
        /*0038*/ 	.word	0x00000020
.L_10:


//--------------------- .nv.compat                --------------------------
	.section	.nv.compat,"",@"SHT_CUDA_COMPAT_INFO"
	.align	4
        /*0000*/ 	.byte	0x02, 0x09, 0x00, 0x00, 0x02, 0x02, 0x01, 0x00, 0x02, 0x05, 0x05, 0x00, 0x03, 0x07, 0x01, 0x01
        /*0010*/ 	.byte	0x02, 0x03, 0x00, 0x00, 0x02, 0x06, 0x01, 0x00, 0x04, 0x0b, 0x08, 0x00, 0x01, 0x00, 0x00, 0x00
        /*0020*/ 	.byte	0x00, 0x00, 0x00, 0x00


//--------------------- .nv.info._Z8distancePfS_S_S_iiPiffifibf --------------------------
	.section	.nv.info._Z8distancePfS_S_S_iiPiffifibf,"",@"SHT_CUDA_INFO"
	.sectionflags	@""
	.align	4


	//----- nvinfo : EIATTR_CUDA_API_VERSION
	.align		4
        /*0000*/ 	.byte	0x04, 0x37
        /*0002*/ 	.short	(.L_12 - .L_11)
.L_11:
        /*0004*/ 	.word	0x00000082


	//----- nvinfo : EIATTR_KPARAM_INFO
	.align		4
.L_12:
        /*0008*/ 	.byte	0x04, 0x17
        /*000a*/ 	.short	(.L_14 - .L_13)
.L_13:
        /*000c*/ 	.word	0x00000000
        /*0010*/ 	.short	0x000d
        /*0012*/ 	.short	0x0048
        /*0014*/ 	.byte	0x00, 0xf0, 0x11, 0x00


	//----- nvinfo : EIATTR_KPARAM_INFO
	.align		4
.L_14:
        /*0018*/ 	.byte	0x04, 0x17
        /*001a*/ 	.short	(.L_16 - .L_15)
.L_15:
        /*001c*/ 	.word	0x00000000
        /*0020*/ 	.short	0x000c
        /*0022*/ 	.short	0x0044
        /*0024*/ 	.byte	0x00, 0xf0, 0x05, 0x00


	//----- nvinfo : EIATTR_KPARAM_INFO
	.align		4
.L_16:
        /*0028*/ 	.byte	0x04, 0x17
        /*002a*/ 	.short	(.L_18 - .L_17)
.L_17:
        /*002c*/ 	.word	0x00000000
        /*0030*/ 	.short	0x000b
        /*0032*/ 	.short	0x0040
        /*0034*/ 	.byte	0x00, 0xf0, 0x11, 0x00


	//----- nvinfo : EIATTR_KPARAM_INFO
	.align		4
.L_18:
        /*0038*/ 	.byte	0x04, 0x17
        /*003a*/ 	.short	(.L_20 - .L_19)
.L_19:
        /*003c*/ 	.word	0x00000000
        /*0040*/ 	.short	0x000a
        /*0042*/ 	.short	0x003c
        /*0044*/ 	.byte	0x00, 0xf0, 0x11, 0x00


	//----- nvinfo : EIATTR_KPARAM_INFO
	.align		4
.L_20:
        /*0048*/ 	.byte	0x04, 0x17
        /*004a*/ 	.short	(.L_22 - .L_21)
.L_21:
        /*004c*/ 	.word	0x00000000
        /*0050*/ 	.short	0x0009
        /*0052*/ 	.short	0x0038
        /*0054*/ 	.byte	0x00, 0xf0, 0x11, 0x00


	//----- nvinfo : EIATTR_KPARAM_INFO
	.align		4
.L_22:
        /*0058*/ 	.byte	0x04, 0x17
        /*005a*/ 	.short	(.L_24 - .L_23)
.L_23:
        /*005c*/ 	.word	0x00000000
        /*0060*/ 	.short	0x0008
        /*0062*/ 	.short	0x0034
        /*0064*/ 	.byte	0x00, 0xf0, 0x11, 0x00


	//----- nvinfo : EIATTR_KPARAM_INFO
	.align		4
.L_24:
        /*0068*/ 	.byte	0x04, 0x17
        /*006a*/ 	.short	(.L_26 - .L_25)
.L_25:
        /*006c*/ 	.word	0x00000000
        /*0070*/ 	.short	0x0007
        /*0072*/ 	.short	0x0030
        /*0074*/ 	.byte	0x00, 0xf0, 0x11, 0x00


	//----- nvinfo : EIATTR_KPARAM_INFO
	.align		4
.L_26:
        /*0078*/ 	.byte	0x04, 0x17
        /*007a*/ 	.short	(.L_28 - .L_27)
.L_27:
        /*007c*/ 	.word	0x00000000
        /*0080*/ 	.short	0x0006
        /*0082*/ 	.short	0x0028
        /*0084*/ 	.byte	0x00, 0xf5, 0x21, 0x00


	//----- nvinfo : EIATTR_KPARAM_INFO
	.align		4
.L_28:
        /*0088*/ 	.byte	0x04, 0x17
        /*008a*/ 	.short	(.L_30 - .L_29)
.L_29:
        /*008c*/ 	.word	0x00000000
        /*0090*/ 	.short	0x0005
        /*0092*/ 	.short	0x0024
        /*0094*/ 	.byte	0x00, 0xf0, 0x11, 0x00


	//----- nvinfo : EIATTR_KPARAM_INFO
	.align		4
.L_30:
        /*0098*/ 	.byte	0x04, 0x17
        /*009a*/ 	.short	(.L_32 - .L_31)
.L_31:
        /*009c*/ 	.word	0x00000000
        /*00a0*/ 	.short	0x0004
        /*00a2*/ 	.short	0x0020
        /*00a4*/ 	.byte	0x00, 0xf0, 0x11, 0x00


	//----- nvinfo : EIATTR_KPARAM_INFO
	.align		4
.L_32:
        /*00a8*/ 	.byte	0x04, 0x17
        /*00aa*/ 	.short	(.L_34 - .L_33)
.L_33:
        /*00ac*/ 	.word	0x00000000
        /*00b0*/ 	.short	0x0003
        /*00b2*/ 	.short	0x0018
        /*00b4*/ 	.byte	0x00, 0xf5, 0x21, 0x00


	//----- nvinfo : EIATTR_KPARAM_INFO
	.align		4
.L_34:
        /*00b8*/ 	.byte	0x04, 0x17
        /*00ba*/ 	.short	(.L_36 - .L_35)
.L_35:
        /*00bc*/ 	.word	0x00000000
        /*00c0*/ 	.short	0x0002
        /*00c2*/ 	.short	0x0010
        /*00c4*/ 	.byte	0x00, 0xf5, 0x21, 0x00


	//----- nvinfo : EIATTR_KPARAM_INFO
	.align		4
.L_36:
        /*00c8*/ 	.byte	0x04, 0x17
        /*00ca*/ 	.short	(.L_38 - .L_37)
.L_37:
        /*00cc*/ 	.word	0x00000000
        /*00d0*/ 	.short	0x0001
        /*00d2*/ 	.short	0x0008
        /*00d4*/ 	.byte	0x00, 0xf5, 0x21, 0x00


	//----- nvinfo : EIATTR_KPARAM_INFO
	.align		4
.L_38:
        /*00d8*/ 	.byte	0x04, 0x17
        /*00da*/ 	.short	(.L_40 - .L_39)
.L_39:
        /*00dc*/ 	.word	0x00000000
        /*00e0*/ 	.short	0x0000
        /*00e2*/ 	.short	0x0000
        /*00e4*/ 	.byte	0x00, 0xf5, 0x21, 0x00


	//----- nvinfo : EIATTR_SPARSE_MMA_MASK
	.align		4
.L_40:
        /*00e8*/ 	.byte	0x03, 0x50
        /*00ea*/ 	.short	0x0000


	//----- nvinfo : EIATTR_MAXREG_COUNT
	.align		4
        /*00ec*/ 	.byte	0x03, 0x1b
        /*00ee*/ 	.short	0x00ff


	//----- nvinfo : EIATTR_MERCURY_ISA_VERSION
	.align		4
        /*00f0*/ 	.byte	0x03, 0x5f
        /*00f2*/ 	.short	0x0101


	//----- nvinfo : EIATTR_VRC_CTA_INIT_COUNT
	.align		4
        /*00f4*/ 	.byte	0x02, 0x4a
	.zero		1
	.zero		1


	//----- nvinfo : EIATTR_EXIT_INSTR_OFFSETS
	.align		4
        /*00f8*/ 	.byte	0x04, 0x1c
        /*00fa*/ 	.short	(.L_42 - .L_41)


	//   ....[0]....
.L_41:
        /*00fc*/ 	.word	0x00002d30


	//----- nvinfo : EIATTR_CRS_STACK_SIZE
	.align		4
.L_42:
        /*0100*/ 	.byte	0x04, 0x1e
        /*0102*/ 	.short	(.L_44 - .L_43)
.L_43:
        /*0104*/ 	.word	0x00000000


	//----- nvinfo : EIATTR_CBANK_PARAM_SIZE
	.align		4
.L_44:
        /*0108*/ 	.byte	0x03, 0x19
        /*010a*/ 	.short	0x004c


	//----- nvinfo : EIATTR_PARAM_CBANK
	.align		4
        /*010c*/ 	.byte	0x04, 0x0a
        /*010e*/ 	.short	(.L_46 - .L_45)
	.align		4
.L_45:
        /*0110*/ 	.word	index@(.nv.constant0._Z8distancePfS_S_S_iiPiffifibf)
        /*0114*/ 	.short	0x0380
        /*0116*/ 	.short	0x004c


	//----- nvinfo : EIATTR_SW_WAR
	.align		4
.L_46:
        /*0118*/ 	.byte	0x04, 0x36
        /*011a*/ 	.short	(.L_48 - .L_47)
.L_47:
        /*011c*/ 	.word	0x00000008
.L_48:


//--------------------- .nv.callgraph             --------------------------
	.section	.nv.callgraph,"",@"SHT_CUDA_CALLGRAPH"
	.align	4
	.sectionentsize	8
	.align		4
        /*0000*/ 	.word	0x00000000
	.align		4
        /*0004*/ 	.word	0xffffffff
	.align		4
        /*0008*/ 	.word	0x00000000
	.align		4
        /*000c*/ 	.word	0xfffffffe
	.align		4
        /*0010*/ 	.word	0x00000000
	.align		4
        /*0014*/ 	.word	0xfffffffd
	.align		4
        /*0018*/ 	.word	0x00000000
	.align		4
        /*001c*/ 	.word	0xfffffffc


//--------------------- .nv.constant4             --------------------------
	.section	.nv.constant4,"a",@progbits
	.align	8
	.align		8
.nv.constant4:
        /*0000*/ 	.dword	__cudart_i2opi_f


//--------------------- .text._Z8distancePfS_S_S_iiPiffifibf --------------------------
	.section	.text._Z8distancePfS_S_S_iiPiffifibf,"ax",@progbits
	.align	128
        .global         _Z8distancePfS_S_S_iiPiffifibf
        .type           _Z8distancePfS_S_S_iiPiffifibf,@function
        .size           _Z8distancePfS_S_S_iiPiffifibf,(.L_x_48 - _Z8distancePfS_S_S_iiPiffifibf)
        .other          _Z8distancePfS_S_S_iiPiffifibf,@"STO_CUDA_ENTRY STV_DEFAULT"
_Z8distancePfS_S_S_iiPiffifibf:
.text._Z8distancePfS_S_S_iiPiffifibf:
[----:B------:R-:W0:Y:S01]  /*0000*/  LDC R1, c[0x0][0x37c] ;  /* 0x0000df00ff017b82 */ /* 0x000e220000000800 */
[----:B------:R-:W1:Y:S07]  /*0010*/  S2R R5, SR_TID.X ;  /* 0x0000000000057919 */ /* 0x000e6e0000002100 */
[----:B------:R-:W1:Y:S01]  /*0020*/  S2UR UR4, SR_CTAID.X ;  /* 0x00000000000479c3 */ /* 0x000e620000002500 */
[----:B------:R-:W2:Y:S01]  /*0030*/  LDCU UR5, c[0x0][0x3a0] ;  /* 0x00007400ff0577ac */ /* 0x000ea20008000800 */
[----:B0-----:R-:W-:Y:S01]  /*0040*/  VIADD R1, R1, 0xffffffe0 ;  /* 0xffffffe001017836 */ /* 0x001fe20000000000 */
[----:B------:R-:W0:Y:S05]  /*0050*/  LDCU.64 UR8, c[0x0][0x358] ;  /* 0x00006b00ff0877ac */ /* 0x000e2a0008000a00 */
[----:B------:R-:W1:Y:S08]  /*0060*/  LDC R12, c[0x0][0x360] ;  /* 0x0000d800ff0c7b82 */ /* 0x000e700000000800 */
[----:B------:R-:W3:Y:S01]  /*0070*/  LDC.64 R2, c[0x0][0x388] ;  /* 0x0000e200ff027b82 */ /* 0x000ee20000000a00 */
[----:B-1----:R-:W-:-:S07]  /*0080*/  IMAD R12, R12, UR4, R5 ;  /* 0x000000040c0c7c24 */ /* 0x002fce000f8e0205 */
[----:B------:R-:W1:Y:S01]  /*0090*/  LDC.64 R4, c[0x0][0x380] ;  /* 0x0000e000ff047b82 */ /* 0x000e620000000a00 */
[----:B--2---:R-:W-:-:S04]  /*00a0*/  VIADD R0, R12, UR5 ;  /* 0x000000050c007c36 */ /* 0x004fc80008000000 */
[----:B---3--:R-:W-:-:S05]  /*00b0*/  IMAD.WIDE R2, R0, 0x4, R2 ;  /* 0x0000000400027825 */ /* 0x008fca00078e0202 */
[----:B0-----:R-:W2:Y:S01]  /*00c0*/  LDG.E R9, desc[UR8][R2.64] ;  /* 0x0000000802097981 */ /* 0x001ea2000c1e1900 */
[----:B-1----:R-:W-:-:S06]  /*00d0*/  IMAD.WIDE R4, R0, 0x4, R4 ;  /* 0x0000000400047825 */ /* 0x002fcc00078e0204 */
[----:B------:R0:W5:Y:S01]  /*00e0*/  LDG.E R4, desc[UR8][R4.64] ;  /* 0x0000000804047981 */ /* 0x000162000c1e1900 */
[----:B------:R-:W-:Y:S01]  /*00f0*/  BSSY.RECONVERGENT B0, `(.L_x_0) ;  /* 0x0000042000007945 */ /* 0x000fe20003800200 */
[C---:B--2---:R-:W-:Y:S01]  /*0100*/  FMUL R6, R9.reuse, 0.63661974668502807617 ;  /* 0x3f22f98309067820 */ /* 0x044fe20000400000 */
[----:B------:R-:W-:-:S05]  /*0110*/  FSETP.GE.AND P0, PT, |R9|, 105615, PT ;  /* 0x47ce47800900780b */ /* 0x000fca0003f06200 */
[----:B------:R-:W1:Y:S02]  /*0120*/  F2I.NTZ R6, R6 ;  /* 0x0000000600067305 */ /* 0x000e640000203100 */
[----:B-1----:R-:W-:Y:S01]  /*0130*/  I2FP.F32.S32 R8, R6 ;  /* 0x0000000600087245 */ /* 0x002fe20000201400 */
[----:B------:R-:W-:-:S04]  /*0140*/  IMAD.MOV.U32 R16, RZ, RZ, R6 ;  /* 0x000000ffff107224 */ /* 0x000fc800078e0006 */
[----:B------:R-:W-:-:S04]  /*0150*/  FFMA R7, R8, -1.5707962512969970703, R9 ;  /* 0xbfc90fda08077823 */ /* 0x000fc80000000009 */
[----:B------:R-:W-:-:S04]  /*0160*/  FFMA R7, R8, -7.5497894158615963534e-08, R7 ;  /* 0xb3a2216808077823 */ /* 0x000fc80000000007 */
[----:B------:R-:W-:-:S04]  /*0170*/  FFMA R7, R8, -5.3903029534742383927e-15, R7 ;  /* 0xa7c234c508077823 */ /* 0x000fc80000000007 */
[----:B------:R-:W-:Y:S01]  /*0180*/  IMAD.MOV.U32 R2, RZ, RZ, R7 ;  /* 0x000000ffff027224 */ /* 0x000fe200078e0007 */
[----:B0-----:R-:W-:Y:S06]  /*0190*/  @!P0 BRA `(.L_x_1) ;  /* 0x0000000000dc8947 */ /* 0x001fec0003800000 */
[----:B------:R-:W-:-:S13]  /*01a0*/  FSETP.NEU.AND P1, PT, |R9|, +INF , PT ;  /* 0x7f8000000900780b */ /* 0x000fda0003f2d200 */
[----:B------:R-:W-:Y:S01]  /*01b0*/  @!P1 FMUL R2, RZ, R9 ;  /* 0x00000009ff029220 */ /* 0x000fe20000400000 */
[----:B------:R-:W-:Y:S01]  /*01c0*/  @!P1 MOV R6, RZ ;  /* 0x000000ff00069202 */ /* 0x000fe20000000f00 */
[----:B------:R-:W-:Y:S06]  /*01d0*/  @!P1 BRA `(.L_x_1) ;  /* 0x0000000000cc9947 */ /* 0x000fec0003800000 */
[----:B------:R-:W-:Y:S01]  /*01e0*/  IMAD.SHL.U32 R3, R9, 0x100, RZ ;  /* 0x0000010009037824 */ /* 0x000fe200078e00ff */
[----:B------:R-:W0:Y:S01]  /*01f0*/  LDCU.64 UR6, c[0x4][URZ] ;  /* 0x01000000ff0677ac */ /* 0x000e220008000a00 */
[----:B------:R-:W-:Y:S02]  /*0200*/  IMAD.MOV.U32 R8, RZ, RZ, RZ ;  /* 0x000000ffff087224 */ /* 0x000fe400078e00ff */
[----:B------:R-:W-:Y:S01]  /*0210*/  IMAD.MOV.U32 R2, RZ, RZ, R1 ;  /* 0x000000ffff027224 */ /* 0x000fe200078e0001 */
[----:B------:R-:W-:Y:S01]  /*0220*/  LOP3.LUT R3, R3, 0x80000000, RZ, 0xfc, !PT ;  /* 0x8000000003037812 */ /* 0x000fe200078efcff */
[----:B------:R-:W-:Y:S01]  /*0230*/  UMOV UR5, URZ ;  /* 0x000000ff00057c82 */ /* 0x000fe20008000000 */
[----:B------:R-:W-:-:S05]  /*0240*/  UMOV UR4, URZ ;  /* 0x000000ff00047c82 */ /* 0x000fca0008000000 */
.L_x_2:
[----:B0-----:R-:W-:Y:S01]  /*0250*/  IMAD.U32 R14, RZ, RZ, UR6 ;  /* 0x00000006ff0e7e24 */ /* 0x001fe2000f8e00ff */
[----:B------:R-:W-:-:S05]  /*0260*/  MOV R15, UR7 ;  /* 0x00000007000f7c02 */ /* 0x000fca0008000f00 */
[----:B------:R-:W2:Y:S01]  /*0270*/  LDG.E.CONSTANT R10, desc[UR8][R14.64] ;  /* 0x000000080e0a7981 */ /* 0x000ea2000c1e9900 */
[----:B------:R-:W-:Y:S02]  /*0280*/  UIADD3 UR6, UP0, UPT, UR6, 0x4, URZ ;  /* 0x0000000406067890 */ /* 0x000fe4000ff1e0ff */
[----:B------:R-:W-:Y:S02]  /*0290*/  UIADD3 UR4, UPT, UPT, UR4, 0x1, URZ ;  /* 0x0000000104047890 */ /* 0x000fe4000fffe0ff */
[----:B------:R-:W-:Y:S02]  /*02a0*/  UIADD3.X UR7, UPT, UPT, URZ, UR7, URZ, UP0, !UPT ;  /* 0x00000007ff077290 */ /* 0x000fe400087fe4ff */
[----:B------:R-:W-:Y:S01]  /*02b0*/  UISETP.NE.AND UP0, UPT, UR4, 0x6, UPT ;  /* 0x000000060400788c */ /* 0x000fe2000bf05270 */
[----:B--2---:R-:W-:-:S03]  /*02c0*/  IMAD.WIDE.U32 R10, R10, R3, RZ ;  /* 0x000000030a0a7225 */ /* 0x004fc600078e00ff */
[----:B------:R-:W-:-:S04]  /*02d0*/  IADD3 R5, P1, PT, R10, R8, RZ ;  /* 0x000000080a057210 */ /* 0x000fc80007f3e0ff */
[----:B------:R-:W-:Y:S01]  /*02e0*/  IADD3.X R8, PT, PT, R11, UR5, RZ, P1, !PT ;  /* 0x000000050b087c10 */ /* 0x000fe20008ffe4ff */
[----:B------:R0:W-:Y:S02]  /*02f0*/  STL [R2], R5 ;  /* 0x0000000502007387 */ /* 0x0001e40000100800 */
[----:B0-----:R-:W-:Y:S01]  /*0300*/  VIADD R2, R2, 0x4 ;  /* 0x0000000402027836 */ /* 0x001fe20000000000 */
[----:B------:R-:W-:Y:S06]  /*0310*/  BRA.U UP0, `(.L_x_2) ;  /* 0xfffffffd00cc7547 */ /* 0x000fec000b83ffff */
[----:B------:R-:W-:Y:S01]  /*0320*/  SHF.R.U32.HI R10, RZ, 0x17, R9 ;  /* 0x00000017ff0a7819 */ /* 0x000fe20000011609 */
[----:B------:R0:W-:Y:S03]  /*0330*/  STL [R1+0x18], R8 ;  /* 0x0000180801007387 */ /* 0x0001e60000100800 */
[C---:B------:R-:W-:Y:S02]  /*0340*/  LOP3.LUT R2, R10.reuse, 0xe0, RZ, 0xc0, !PT ;  /* 0x000000e00a027812 */ /* 0x040fe400078ec0ff */
[----:B------:R-:W-:-:S03]  /*0350*/  LOP3.LUT P1, RZ, R10, 0x1f, RZ, 0xc0, !PT ;  /* 0x0000001f0aff7812 */ /* 0x000fc6000782c0ff */
[----:B------:R-:W-:-:S05]  /*0360*/  VIADD R2, R2, 0xffffff80 ;  /* 0xffffff8002027836 */ /* 0x000fca0000000000 */
[----:B------:R-:W-:-:S05]  /*0370*/  SHF.R.U32.HI R2, RZ, 0x5, R2 ;  /* 0x00000005ff027819 */ /* 0x000fca0000011602 */
[----:B------:R-:W-:-:S05]  /*0380*/  IMAD R13, R2, -0x4, R1 ;  /* 0xfffffffc020d7824 */ /* 0x000fca00078e0201 */
[----:B------:R-:W2:Y:S04]  /*0390*/  LDL R3, [R13+0x18] ;  /* 0x000018000d037983 */ /* 0x000ea80000100800 */
[----:B------:R-:W2:Y:S04]  /*03a0*/  LDL R5, [R13+0x14] ;  /* 0x000014000d057983 */ /* 0x000ea80000100800 */
[----:B------:R-:W3:Y:S01]  /*03b0*/  @P1 LDL R6, [R13+0x10] ;  /* 0x000010000d061983 */ /* 0x000ee20000100800 */
[----:B------:R-:W-:Y:S01]  /*03c0*/  LOP3.LUT R2, R10, 0x1f, RZ, 0xc0, !PT ;  /* 0x0000001f0a027812 */ /* 0x000fe200078ec0ff */
[----:B------:R-:W-:Y:S01]  /*03d0*/  UMOV UR4, 0x54442d19 ;  /* 0x54442d1900047882 */ /* 0x000fe20000000000 */
[----:B------:R-:W-:-:S02]  /*03e0*/  UMOV UR5, 0x3bf921fb ;  /* 0x3bf921fb00057882 */ /* 0x000fc40000000000 */
[-C--:B--2---:R-:W-:Y:S02]  /*03f0*/  @P1 SHF.L.W.U32.HI R3, R5, R2.reuse, R3 ;  /* 0x0000000205031219 */ /* 0x084fe40000010e03 */
[----:B---3--:R-:W-:Y:S02]  /*0400*/  @P1 SHF.L.W.U32.HI R5, R6, R2, R5 ;  /* 0x0000000206051219 */ /* 0x008fe40000010e05 */
[----:B------:R-:W-:Y:S02]  /*0410*/  ISETP.GE.AND P1, PT, R9, RZ, PT ;  /* 0x000000ff0900720c */ /* 0x000fe40003f26270 */
[C-C-:B------:R-:W-:Y:S01]  /*0420*/  SHF.L.W.U32.HI R2, R5.reuse, 0x2, R3.reuse ;  /* 0x0000000205027819 */ /* 0x140fe20000010e03 */
[----:B------:R-:W-:Y:S01]  /*0430*/  IMAD.SHL.U32 R5, R5, 0x4, RZ ;  /* 0x0000000405057824 */ /* 0x000fe200078e00ff */
[----:B------:R-:W-:Y:S02]  /*0440*/  SHF.R.U32.HI R3, RZ, 0x1e, R3 ;  /* 0x0000001eff037819 */ /* 0x000fe40000011603 */
[----:B------:R-:W-:-:S04]  /*0450*/  SHF.R.S32.HI R6, RZ, 0x1f, R2 ;  /* 0x0000001fff067819 */ /* 0x000fc80000011402 */
[C---:B------:R-:W-:Y:S02]  /*0460*/  LOP3.LUT R10, R6.reuse, R5, RZ, 0x3c, !PT ;  /* 0x00000005060a7212 */ /* 0x040fe400078e3cff */
[----:B------:R-:W-:Y:S02]  /*0470*/  LOP3.LUT R11, R6, R2, RZ, 0x3c, !PT ;  /* 0x00000002060b7212 */ /* 0x000fe400078e3cff */
[C---:B------:R-:W-:Y:S02]  /*0480*/  LEA.HI R6, R2.reuse, R3, RZ, 0x1 ;  /* 0x0000000302067211 */ /* 0x040fe400078f08ff */
[----:B------:R-:W-:Y:S02]  /*0490*/  LOP3.LUT R5, R2, R9, RZ, 0x3c, !PT ;  /* 0x0000000902057212 */ /* 0x000fe400078e3cff */
[----:B------:R-:W1:Y:S01]  /*04a0*/  I2F.F64.S64 R10, R10 ;  /* 0x0000000a000a7312 */ /* 0x000e620000301c00 */
[----:B------:R-:W-:Y:S01]  /*04b0*/  IMAD.MOV R2, RZ, RZ, -R6 ;  /* 0x000000ffff027224 */ /* 0x000fe200078e0a06 */
[----:B------:R-:W-:-:S04]  /*04c0*/  ISETP.GE.AND P2, PT, R5, RZ, PT ;  /* 0x000000ff0500720c */ /* 0x000fc80003f46270 */
[----:B------:R-:W-:Y:S01]  /*04d0*/  @!P1 MOV R6, R2 ;  /* 0x0000000200069202 */ /* 0x000fe20000000f00 */
[----:B-1----:R-:W-:-:S10]  /*04e0*/  DMUL R14, R10, UR4 ;  /* 0x000000040a0e7c28 */ /* 0x002fd40008000000 */
[----:B------:R-:W1:Y:S02]  /*04f0*/  F2F.F32.F64 R14, R14 ;  /* 0x0000000e000e7310 */ /* 0x000e640000301000 */
[----:B01----:R-:W-:-:S07]  /*0500*/  FSEL R2, -R14, R14, !P2 ;  /* 0x0000000e0e027208 */ /* 0x003fce0005000100 */
.L_x_1:
[----:B------:R-:W-:Y:S05]  /*0510*/  BSYNC.RECONVERGENT B0 ;  /* 0x0000000000007941 */ /* 0x000fea0003800200 */
.L_x_0:
[----:B------:R-:W-:Y:S02]  /*0520*/  IMAD.MOV.U32 R13, RZ, RZ, 0x37cbac00 ;  /* 0x37cbac00ff0d7424 */ /* 0x000fe400078e00ff */
[----:B------:R-:W-:Y:S01]  /*0530*/  FMUL R8, R2, R2 ;  /* 0x0000000202087220 */ /* 0x000fe20000400000 */
[----:B------:R-:W-:Y:S01]  /*0540*/  LOP3.LUT R5, R6, 0x1, RZ, 0xc0, !PT ;  /* 0x0000000106057812 */ /* 0x000fe200078ec0ff */
[----:B------:R-:W-:Y:S01]  /*0550*/  IMAD.MOV.U32 R14, RZ, RZ, 0x3c0885e4 ;  /* 0x3c0885e4ff0e7424 */ /* 0x000fe200078e00ff */
[----:B------:R-:W-:Y:S01]  /*0560*/  BSSY.RECONVERGENT B0, `(.L_x_3) ;  /* 0x0000043000007945 */ /* 0x000fe20003800200 */
[----:B------:R-:W-:Y:S01]  /*0570*/  FFMA R3, R8, R13, -0.0013887860113754868507 ;  /* 0xbab607ed08037423 */ /* 0x000fe2000000000d */
[----:B------:R-:W-:Y:S01]  /*0580*/  ISETP.NE.U32.AND P1, PT, R5, 0x1, PT ;  /* 0x000000010500780c */ /* 0x000fe20003f25070 */
[----:B------:R-:W-:Y:S02]  /*0590*/  VIADD R5, R6, 0x1 ;  /* 0x0000000106057836 */ /* 0x000fe40000000000 */
[----:B------:R-:W-:Y:S01]  /*05a0*/  IMAD.MOV.U32 R15, RZ, RZ, 0x3e2aaaa8 ;  /* 0x3e2aaaa8ff0f7424 */ /* 0x000fe200078e00ff */
[----:B------:R-:W-:-:S02]  /*05b0*/  FSEL R3, R3, -0.00019574658654164522886, P1 ;  /* 0xb94d415303037808 */ /* 0x000fc40000800000 */
[----:B------:R-:W-:Y:S02]  /*05c0*/  FSEL R11, R14, 0.041666727513074874878, !P1 ;  /* 0x3d2aaabb0e0b7808 */ /* 0x000fe40004800000 */
[----:B------:R-:W-:Y:S02]  /*05d0*/  LOP3.LUT P2, RZ, R5, 0x2, RZ, 0xc0, !PT ;  /* 0x0000000205ff7812 */ /* 0x000fe4000784c0ff */
[----:B------:R-:W-:Y:S01]  /*05e0*/  FSEL R5, R2, 1, !P1 ;  /* 0x3f80000002057808 */ /* 0x000fe20004800000 */
[----:B------:R-:W-:Y:S01]  /*05f0*/  FFMA R3, R8, R3, R11 ;  /* 0x0000000308037223 */ /* 0x000fe2000000000b */
[----:B------:R-:W-:-:S03]  /*0600*/  FSEL R6, -R15, -0.4999999701976776123, !P1 ;  /* 0xbeffffff0f067808 */ /* 0x000fc60004800100 */
[C---:B------:R-:W-:Y:S02]  /*0610*/  FFMA R2, R8.reuse, R5, RZ ;  /* 0x0000000508027223 */ /* 0x040fe400000000ff */
[----:B------:R-:W-:-:S04]  /*0620*/  FFMA R3, R8, R3, R6 ;  /* 0x0000000308037223 */ /* 0x000fc80000000006 */
[----:B------:R-:W-:-:S04]  /*0630*/  FFMA R5, R2, R3, R5 ;  /* 0x0000000302057223 */ /* 0x000fc80000000005 */
[----:B------:R-:W-:Y:S01]  /*0640*/  @P2 FADD R5, RZ, -R5 ;  /* 0x80000005ff052221 */ /* 0x000fe20000000000 */
[----:B------:R-:W-:Y:S06]  /*0650*/  @!P0 BRA `(.L_x_4) ;  /* 0x0000000000cc8947 */ /* 0x000fec0003800000 */
[----:B------:R-:W-:-:S13]  /*0660*/  FSETP.NEU.AND P0, PT, |R9|, +INF , PT ;  /* 0x7f8000000900780b */ /* 0x000fda0003f0d200 */
[----:B------:R-:W-:Y:S01]  /*0670*/  @!P0 FMUL R7, RZ, R9 ;  /* 0x00000009ff078220 */ /* 0x000fe20000400000 */
[----:B------:R-:W-:Y:S01]  /*0680*/  @!P0 MOV R16, RZ ;  /* 0x000000ff00108202 */ /* 0x000fe20000000f00 */
[----:B------:R-:W-:Y:S06]  /*0690*/  @!P0 BRA `(.L_x_4) ;  /* 0x0000000000bc8947 */ /* 0x000fec0003800000 */
[----:B------:R-:W0:Y:S01]  /*06a0*/  LDC.64 R2, c[0x4][RZ] ;  /* 0x01000000ff027b82 */ /* 0x000e220000000a00 */
[----:B------:R-:W-:Y:S01]  /*06b0*/  IMAD.SHL.U32 R6, R9, 0x100, RZ ;  /* 0x0000010009067824 */ /* 0x000fe200078e00ff */
[----:B------:R-:W-:Y:S01]  /*06c0*/  UMOV UR4, URZ ;  /* 0x000000ff00047c82 */ /* 0x000fe20008000000 */
[----:B------:R-:W-:Y:S02]  /*06d0*/  IMAD.MOV.U32 R8, RZ, RZ, RZ ;  /* 0x000000ffff087224 */ /* 0x000fe400078e00ff */
[----:B------:R-:W-:Y:S01]  /*06e0*/  IMAD.MOV.U32 R16, RZ, RZ, RZ ;  /* 0x000000ffff107224 */ /* 0x000fe200078e00ff */
[----:B------:R-:W-:-:S07]  /*06f0*/  LOP3.LUT R19, R6, 0x80000000, RZ, 0xfc, !PT ;  /* 0x8000000006137812 */ /* 0x000fce00078efcff */
.L_x_5:
[----:B0-----:R-:W-:-:S05]  /*0700*/  IMAD.WIDE.U32 R10, R16, 0x4, R2 ;  /* 0x00000004100a7825 */ /* 0x001fca00078e0002 */
[----:B-1----:R-:W2:Y:S01]  /*0710*/  LDG.E.CONSTANT R6, desc[UR8][R10.64] ;  /* 0x000000080a067981 */ /* 0x002ea2000c1e9900 */
[C---:B------:R-:W-:Y:S01]  /*0720*/  IMAD R17, R16.reuse, 0x4, R1 ;  /* 0x0000000410117824 */ /* 0x040fe200078e0201 */
[----:B------:R-:W-:-:S04]  /*0730*/  IADD3 R16, PT, PT, R16, 0x1, RZ ;  /* 0x0000000110107810 */ /* 0x000fc80007ffe0ff */
[----:B------:R-:W-:Y:S01]  /*0740*/  ISETP.NE.AND P0, PT, R16, 0x6, PT ;  /* 0x000000061000780c */ /* 0x000fe20003f05270 */
[----:B--2---:R-:W-:-:S03]  /*0750*/  IMAD.WIDE.U32 R6, R6, R19, RZ ;  /* 0x0000001306067225 */ /* 0x004fc600078e00ff */
[----:B------:R-:W-:-:S04]  /*0760*/  IADD3 R6, P1, PT, R6, R8, RZ ;  /* 0x0000000806067210 */ /* 0x000fc80007f3e0ff */
[----:B------:R-:W-:Y:S01]  /*0770*/  IADD3.X R8, PT, PT, R7, UR4, RZ, P1, !PT ;  /* 0x0000000407087c10 */ /* 0x000fe20008ffe4ff */
[----:B------:R1:W-:Y:S04]  /*0780*/  STL [R17], R6 ;  /* 0x0000000611007387 */ /* 0x0003e80000100800 */
[----:B------:R-:W-:Y:S05]  /*0790*/  @P0 BRA `(.L_x_5) ;  /* 0xfffffffc00d80947 */ /* 0x000fea000383ffff */
        /* <DEDUP_REMOVED lines=9> */
[----:B-1----:R-:W3:Y:S01]  /*0830*/  @P0 LDL R6, [R16+0x10] ;  /* 0x0000100010060983 */ /* 0x002ee20000100800 */
[----:B------:R-:W-:Y:S01]  /*0840*/  LOP3.LUT R7, R7, 0x1f, RZ, 0xc0, !PT ;  /* 0x0000001f07077812 */ /* 0x000fe200078ec0ff */
[----:B------:R-:W-:Y:S01]  /*0850*/  UMOV UR4, 0x54442d19 ;  /* 0x54442d1900047882 */ /* 0x000fe20000000000 */
[----:B------:R-:W-:Y:S01]  /*0860*/  UMOV UR5, 0x3bf921fb ;  /* 0x3bf921fb00057882 */ /* 0x000fe20000000000 */
[----:B------:R-:W-:-:S02]  /*0870*/  ISETP.GE.AND P1, PT, R9, RZ, PT ;  /* 0x000000ff0900720c */ /* 0x000fc40003f26270 */
[-C--:B--2---:R-:W-:Y:S02]  /*0880*/  @P0 SHF.L.W.U32.HI R2, R3, R7.reuse, R2 ;  /* 0x0000000703020219 */ /* 0x084fe40000010e02 */
[----:B---3--:R-:W-:-:S04]  /*0890*/  @P0 SHF.L.W.U32.HI R3, R6, R7, R3 ;  /* 0x0000000706030219 */ /* 0x008fc80000010e03 */
[C---:B------:R-:W-:Y:S01]  /*08a0*/  SHF.L.W.U32.HI R6, R3.reuse, 0x2, R2 ;  /* 0x0000000203067819 */ /* 0x040fe20000010e02 */
[----:B------:R-:W-:-:S03]  /*08b0*/  IMAD.SHL.U32 R3, R3, 0x4, RZ ;  /* 0x0000000403037824 */ /* 0x000fc600078e00ff */
[----:B------:R-:W-:Y:S02]  /*08c0*/  SHF.R.S32.HI R7, RZ, 0x1f, R6 ;  /* 0x0000001fff077819 */ /* 0x000fe40000011406 */
[----:B------:R-:W-:Y:S02]  /*08d0*/  LOP3.LUT R9, R6, R9, RZ, 0x3c, !PT ;  /* 0x0000000906097212 */ /* 0x000fe400078e3cff */
[C---:B------:R-:W-:Y:S02]  /*08e0*/  LOP3.LUT R10, R7.reuse, R3, RZ, 0x3c, !PT ;  /* 0x00000003070a7212 */ /* 0x040fe400078e3cff */
[----:B------:R-:W-:Y:S02]  /*08f0*/  LOP3.LUT R11, R7, R6, RZ, 0x3c, !PT ;  /* 0x00000006070b7212 */ /* 0x000fe400078e3cff */
[----:B------:R-:W-:Y:S02]  /*0900*/  SHF.R.U32.HI R3, RZ, 0x1e, R2 ;  /* 0x0000001eff037819 */ /* 0x000fe40000011602 */
[----:B------:R-:W-:-:S02]  /*0910*/  ISETP.GE.AND P0, PT, R9, RZ, PT ;  /* 0x000000ff0900720c */ /* 0x000fc40003f06270 */
[----:B------:R-:W1:Y:S01]  /*0920*/  I2F.F64.S64 R10, R10 ;  /* 0x0000000a000a7312 */ /* 0x000e620000301c00 */
[----:B------:R-:W-:-:S05]  /*0930*/  LEA.HI R16, R6, R3, RZ, 0x1 ;  /* 0x0000000306107211 */ /* 0x000fca00078f08ff */
[----:B------:R-:W-:-:S04]  /*0940*/  IMAD.MOV R2, RZ, RZ, -R16 ;  /* 0x000000ffff027224 */ /* 0x000fc800078e0a10 */
[----:B------:R-:W-:Y:S01]  /*0950*/  @!P1 IMAD.MOV.U32 R16, RZ, RZ, R2 ;  /* 0x000000ffff109224 */ /* 0x000fe200078e0002 */
[----:B-1----:R-:W-:-:S10]  /*0960*/  DMUL R18, R10, UR4 ;  /* 0x000000040a127c28 */ /* 0x002fd40008000000 */
[----:B------:R-:W1:Y:S02]  /*0970*/  F2F.F32.F64 R18, R18 ;  /* 0x0000001200127310 */ /* 0x000e640000301000 */
[----:B01----:R-:W-:-:S07]  /*0980*/  FSEL R7, -R18, R18, !P0 ;  /* 0x0000001212077208 */ /* 0x003fce0004000100 */
.L_x_4:
[----:B------:R-:W-:Y:S05]  /*0990*/  BSYNC.RECONVERGENT B0 ;  /* 0x0000000000007941 */ /* 0x000fea0003800200 */
.L_x_3:
[----:B------:R-:W0:Y:S01]  /*09a0*/  LDC R2, c[0x0][0x3b0] ;  /* 0x0000ec00ff027b82 */ /* 0x000e220000000800 */
[----:B------:R-:W-:Y:S02]  /*09b0*/  IMAD.MOV.U32 R6, RZ, RZ, 0x3e055027 ;  /* 0x3e055027ff067424 */ /* 0x000fe400078e00ff */
[----:B------:R-:W-:Y:S01]  /*09c0*/  FMUL R8, R7, R7 ;  /* 0x0000000707087220 */ /* 0x000fe20000400000 */
[----:B------:R-:W-:Y:S01]  /*09d0*/  LOP3.LUT R10, R16, 0x1, RZ, 0xc0, !PT ;  /* 0x00000001100a7812 */ /* 0x000fe200078ec0ff */
[----:B------:R-:W1:Y:S02]  /*09e0*/  LDCU UR6, c[0x0][0x3b8] ;  /* 0x00007700ff0677ac */ /* 0x000e640008000800 */
[----:B------:R-:W-:Y:S01]  /*09f0*/  FFMA R13, R8, R13, -0.0013887860113754868507 ;  /* 0xbab607ed080d7423 */ /* 0x000fe2000000000d */
[----:B------:R-:W-:Y:S01]  /*0a00*/  ISETP.NE.U32.AND P1, PT, R10, 0x1, PT ;  /* 0x000000010a00780c */ /* 0x000fe20003f25070 */
[----:B------:R-:W2:Y:S01]  /*0a10*/  LDCU UR5, c[0x0][0x3a4] ;  /* 0x00007480ff0577ac */ /* 0x000ea20008000800 */
[----:B------:R-:W3:Y:S02]  /*0a20*/  LDC R10, c[0x0][0x3a4] ;  /* 0x0000e900ff0a7b82 */ /* 0x000ee40000000800 */
[----:B------:R-:W-:-:S02]  /*0a30*/  FSEL R11, R14, 0.041666727513074874878, P1 ;  /* 0x3d2aaabb0e0b7808 */ /* 0x000fc40000800000 */
[----:B------:R-:W-:Y:S02]  /*0a40*/  FSEL R13, R13, -0.00019574658654164522886, !P1 ;  /* 0xb94d41530d0d7808 */ /* 0x000fe40004800000 */
[----:B------:R-:W-:-:S03]  /*0a50*/  FSEL R15, -R15, -0.4999999701976776123, P1 ;  /* 0xbeffffff0f0f7808 */ /* 0x000fc60000800100 */
[----:B------:R-:W-:-:S04]  /*0a60*/  FFMA R11, R8, R13, R11 ;  /* 0x0000000d080b7223 */ /* 0x000fc8000000000b */
[----:B------:R-:W-:Y:S01]  /*0a70*/  FFMA R11, R8, R11, R15 ;  /* 0x0000000b080b7223 */ /* 0x000fe2000000000f */
[----:B-1----:R-:W-:Y:S01]  /*0a80*/  UIADD3 UR4, UPT, UPT, UR6, 0x2, URZ ;  /* 0x0000000206047890 */ /* 0x002fe2000fffe0ff */
[----:B0-----:R-:W-:Y:S01]  /*0a90*/  FSETP.GEU.AND P0, PT, R2, 1.175494350822287508e-38, PT ;  /* 0x008000000200780b */ /* 0x001fe20003f0e000 */
[----:B------:R-:W-:-:S03]  /*0aa0*/  UIADD3 UR6, UPT, UPT, UR6, 0x1, URZ ;  /* 0x0000000106067890 */ /* 0x000fc6000fffe0ff */
[----:B------:R-:W-:-:S09]  /*0ab0*/  FSEL R13, RZ, -23, P0 ;  /* 0xc1b80000ff0d7808 */ /* 0x000fd20000000000 */
[----:B------:R-:W-:-:S05]  /*0ac0*/  @!P0 FMUL R2, R2, 8388608 ;  /* 0x4b00000002028820 */ /* 0x000fca0000400000 */
[C---:B------:R-:W-:Y:S02]  /*0ad0*/  IADD3 R9, PT, PT, R2.reuse, -0x3f2aaaab, RZ ;  /* 0xc0d5555502097810 */ /* 0x040fe40007ffe0ff */
[C---:B------:R-:W-:Y:S02]  /*0ae0*/  ISETP.GT.U32.AND P0, PT, R2.reuse, 0x7f7fffff, PT ;  /* 0x7f7fffff0200780c */ /* 0x040fe40003f04070 */
[----:B------:R-:W-:Y:S02]  /*0af0*/  LOP3.LUT R9, R9, 0xff800000, RZ, 0xc0, !PT ;  /* 0xff80000009097812 */ /* 0x000fe400078ec0ff */
[C---:B------:R-:W-:Y:S02]  /*0b00*/  FSETP.NEU.AND P2, PT, R2.reuse, RZ, PT ;  /* 0x000000ff0200720b */ /* 0x040fe40003f4d000 */
[----:B------:R-:W-:Y:S01]  /*0b10*/  I2FP.F32.S32 R14, R9 ;  /* 0x00000009000e7245 */ /* 0x000fe20000201400 */
[----:B------:R-:W-:Y:S01]  /*0b20*/  IMAD.IADD R3, R2, 0x1, -R9 ;  /* 0x0000000102037824 */ /* 0x000fe200078e0a09 */
[----:B--2---:R-:W-:-:S03]  /*0b30*/  MOV R9, UR5 ;  /* 0x0000000500097c02 */ /* 0x004fc60008000f00 */
[----:B------:R-:W-:Y:S01]  /*0b40*/  FADD R3, R3, -1 ;  /* 0xbf80000003037421 */ /* 0x000fe20000000000 */
[----:B------:R-:W-:-:S03]  /*0b50*/  FFMA R13, R14, 1.1920928955078125e-07, R13 ;  /* 0x340000000e0d7823 */ /* 0x000fc6000000000d */
[----:B------:R-:W-:-:S04]  /*0b60*/  FFMA R6, R3, -R6, 0.14084610342979431152 ;  /* 0x3e1039f603067423 */ /* 0x000fc80000000806 */
[----:B------:R-:W-:-:S04]  /*0b70*/  FFMA R6, R3, R6, -0.12148627638816833496 ;  /* 0xbdf8cdcc03067423 */ /* 0x000fc80000000006 */
[----:B------:R-:W-:-:S04]  /*0b80*/  FFMA R6, R3, R6, 0.13980610668659210205 ;  /* 0x3e0f295503067423 */ /* 0x000fc80000000006 */
[----:B------:R-:W-:-:S04]  /*0b90*/  FFMA R6, R3, R6, -0.16684235632419586182 ;  /* 0xbe2ad8b903067423 */ /* 0x000fc80000000006 */
[----:B------:R-:W-:-:S04]  /*0ba0*/  FFMA R6, R3, R6, 0.20012299716472625732 ;  /* 0x3e4ced0b03067423 */ /* 0x000fc80000000006 */
[----:B------:R-:W-:-:S04]  /*0bb0*/  FFMA R6, R3, R6, -0.24999669194221496582 ;  /* 0xbe7fff2203067423 */ /* 0x000fc80000000006 */
[----:B------:R-:W-:-:S04]  /*0bc0*/  FFMA R6, R3, R6, 0.33333182334899902344 ;  /* 0x3eaaaa7803067423 */ /* 0x000fc80000000006 */
[----:B------:R-:W-:-:S04]  /*0bd0*/  FFMA R6, R3, R6, -0.5 ;  /* 0xbf00000003067423 */ /* 0x000fc80000000006 */
[----:B------:R-:W-:Y:S01]  /*0be0*/  FMUL R18, R3, R6 ;  /* 0x0000000603127220 */ /* 0x000fe20000400000 */
[----:B------:R-:W-:Y:S01]  /*0bf0*/  FSEL R6, R7, 1, P1 ;  /* 0x3f80000007067808 */ /* 0x000fe20000800000 */
[----:B------:R-:W-:Y:S01]  /*0c00*/  IMAD.MOV.U32 R7, RZ, RZ, 0x7f800000 ;  /* 0x7f800000ff077424 */ /* 0x000fe200078e00ff */
[----:B------:R-:W-:Y:S01]  /*0c10*/  LOP3.LUT P1, RZ, R16, 0x2, RZ, 0xc0, !PT ;  /* 0x0000000210ff7812 */ /* 0x000fe2000782c0ff */
[----:B------:R-:W-:Y:S02]  /*0c20*/  FFMA R18, R3, R18, R3 ;  /* 0x0000001203127223 */ /* 0x000fe40000000003 */
[----:B------:R-:W-:Y:S01]  /*0c30*/  FFMA R3, R8, R6, RZ ;  /* 0x0000000608037223 */ /* 0x000fe200000000ff */
[----:B---3--:R-:W-:Y:S01]  /*0c40*/  VIADDMNMX R8, R10, 0x270f, R10, !PT ;  /* 0x0000270f0a087846 */ /* 0x008fe2000780010a */
[----:B------:R-:W-:Y:S01]  /*0c50*/  FFMA R13, R13, 0.69314718246459960938, R18 ;  /* 0x3f3172180d0d7823 */ /* 0x000fe20000000012 */
[----:B------:R-:W-:Y:S01]  /*0c60*/  @P0 FFMA R13, R2, R7, +INF ;  /* 0x7f800000020d0423 */ /* 0x000fe20000000007 */
[----:B------:R-:W-:Y:S01]  /*0c70*/  FFMA R6, R3, R11, R6 ;  /* 0x0000000b03067223 */ /* 0x000fe20000000006 */
[----:B------:R-:W-:-:S02]  /*0c80*/  IMAD R10, R12, UR4, RZ ;  /* 0x000000040c0a7c24 */ /* 0x000fc4000f8e02ff */
[C---:B------:R-:W-:Y:S01]  /*0c90*/  FMUL R2, R13.reuse, 0.43429449200630187988 ;  /* 0x3ede5bd90d027820 */ /* 0x040fe20000400000 */
[----:B------:R-:W-:Y:S01]  /*0ca0*/  IMAD.MOV.U32 R7, RZ, RZ, RZ ;  /* 0x000000ffff077224 */ /* 0x000fe200078e00ff */
[----:B------:R-:W-:Y:S01]  /*0cb0*/  FSEL R11, R13, -INF , P2 ;  /* 0xff8000000d0b7808 */ /* 0x000fe20001000000 */
[----:B------:R-:W-:Y:S02]  /*0cc0*/  @P1 FADD R6, RZ, -R6 ;  /* 0x80000006ff061221 */ /* 0x000fe40000000000 */
[----:B------:R-:W-:-:S07]  /*0cd0*/  FSEL R12, R2, -INF , P2 ;  /* 0xff800000020c7808 */ /* 0x000fce0001000000 */
.L_x_33:
[----:B0-----:R-:W0:Y:S01]  /*0ce0*/  LDCU.U8 UR4, c[0x0][0x3c4] ;  /* 0x00007880ff0477ac */ /* 0x001e220008000000 */
[----:B------:R-:W-:Y:S01]  /*0cf0*/  ISETP.GT.AND P0, PT, R0, R9, PT ;  /* 0x000000090000720c */ /* 0x000fe20003f04270 */
[----:B------:R-:W-:Y:S01]  /*0d00*/  BSSY.RECONVERGENT B0, `(.L_x_6) ;  /* 0x00001ff000007945 */ /* 0x000fe20003800200 */
[----:B0-----:R-:W-:-:S06]  /*0d10*/  UPRMT UR4, UR4, 0x8880, URZ ;  /* 0x0000888004047896 */ /* 0x001fcc00080000ff */
[----:B------:R-:W-:-:S13]  /*0d20*/  ISETP.EQ.AND P1, PT, RZ, UR4, PT ;  /* 0x00000004ff007c0c */ /* 0x000fda000bf22270 */
[----:B-1----:R-:W-:Y:S05]  /*0d30*/  @!P0 BRA P1, `(.L_x_7) ;  /* 0x0000001c00ec8947 */ /* 0x002fea0000800000 */
[----:B------:R-:W0:Y:S08]  /*0d40*/  LDC.64 R2, c[0x0][0x390] ;  /* 0x0000e400ff027b82 */ /* 0x000e300000000a00 */
[----:B------:R-:W1:Y:S01]  /*0d50*/  LDC.64 R14, c[0x0][0x398] ;  /* 0x0000e600ff0e7b82 */ /* 0x000e620000000a00 */
[----:B0-----:R-:W-:-:S06]  /*0d60*/  IMAD.WIDE R2, R9, 0x4, R2 ;  /* 0x0000000409027825 */ /* 0x001fcc00078e0202 */
[----:B------:R-:W2:Y:S01]  /*0d70*/  LDG.E R3, desc[UR8][R2.64] ;  /* 0x0000000802037981 */ /* 0x000ea2000c1e1900 */
[----:B-1----:R-:W-:-:S05]  /*0d80*/  IMAD.WIDE R14, R9, 0x4, R14 ;  /* 0x00000004090e7825 */ /* 0x002fca00078e020e */
[----:B------:R0:W5:Y:S01]  /*0d90*/  LDG.E R13, desc[UR8][R14.64] ;  /* 0x000000080e0d7981 */ /* 0x000162000c1e1900 */
[----:B------:R-:W-:Y:S01]  /*0da0*/  BSSY.RECONVERGENT B1, `(.L_x_8) ;  /* 0x0000043000017945 */ /* 0x000fe20003800200 */
[----:B--2--5:R-:W-:-:S04]  /*0db0*/  FADD R22, -R4, R3 ;  /* 0x0000000304167221 */ /* 0x024fc80000000100 */
[C---:B------:R-:W-:Y:S01]  /*0dc0*/  FMUL R19, R22.reuse, 0.63661974668502807617 ;  /* 0x3f22f98316137820 */ /* 0x040fe20000400000 */
        /* <DEDUP_REMOVED lines=11> */
[----:B------:R-:W-:Y:S01]  /*0e80*/  @!P0 IMAD.MOV.U32 R19, RZ, RZ, RZ ;  /* 0x000000ffff138224 */ /* 0x000fe200078e00ff */
[----:B------:R-:W-:Y:S06]  /*0e90*/  @!P0 BRA `(.L_x_9) ;  /* 0x0000000000cc8947 */ /* 0x000fec0003800000 */
[----:B------:R-:W-:Y:S02]  /*0ea0*/  IMAD.SHL.U32 R2, R22, 0x100, RZ ;  /* 0x0000010016027824 */ /* 0x000fe400078e00ff */
[----:B------:R-:W-:Y:S02]  /*0eb0*/  HFMA2 R17, -RZ, RZ, 0, 0 ;  /* 0x00000000ff117431 */ /* 0x000fe400000001ff */
[----:B------:R-:W-:Y:S01]  /*0ec0*/  IMAD.MOV.U32 R16, RZ, RZ, R1 ;  /* 0x000000ffff107224 */ /* 0x000fe200078e0001 */
[----:B------:R-:W0:Y:S01]  /*0ed0*/  LDCU.64 UR10, c[0x4][URZ] ;  /* 0x01000000ff0a77ac */ /* 0x000e220008000a00 */
[----:B------:R-:W-:Y:S01]  /*0ee0*/  LOP3.LUT R23, R2, 0x80000000, RZ, 0xfc, !PT ;  /* 0x8000000002177812 */ /* 0x000fe200078efcff */
[----:B------:R-:W-:Y:S01]  /*0ef0*/  UMOV UR5, URZ ;  /* 0x000000ff00057c82 */ /* 0x000fe20008000000 */
[----:B------:R-:W-:-:S05]  /*0f00*/  UMOV UR4, URZ ;  /* 0x000000ff00047c82 */ /* 0x000fca0008000000 */
.L_x_10:
[----:B0-----:R-:W-:Y:S02]  /*0f10*/  IMAD.U32 R2, RZ, RZ, UR10 ;  /* 0x0000000aff027e24 */ /* 0x001fe4000f8e00ff */
[----:B------:R-:W-:-:S05]  /*0f20*/  IMAD.U32 R3, RZ, RZ, UR11 ;  /* 0x0000000bff037e24 */ /* 0x000fca000f8e00ff */
        /* <DEDUP_REMOVED lines=14> */
[----:B------:R-:W-:Y:S02]  /*1010*/  LOP3.LUT P0, RZ, R15, 0x1f, RZ, 0xc0, !PT ;  /* 0x0000001f0fff7812 */ /* 0x000fe4000780c0ff */
[----:B------:R-:W-:-:S04]  /*1020*/  IADD3 R2, PT, PT, R2, -0x80, RZ ;  /* 0xffffff8002027810 */ /* 0x000fc80007ffe0ff */
        /* <DEDUP_REMOVED lines=14> */
[----:B------:R-:W-:-:S02]  /*1110*/  SHF.R.S32.HI R16, RZ, 0x1f, R15 ;  /* 0x0000001fff107819 */ /* 0x000fc4000001140f */
[C---:B------:R-:W-:Y:S02]  /*1120*/  LEA.HI R19, R15.reuse, R14, RZ, 0x1 ;  /* 0x0000000e0f137211 */ /* 0x040fe400078f08ff */
[C---:B------:R-:W-:Y:S02]  /*1130*/  LOP3.LUT R2, R16.reuse, R3, RZ, 0x3c, !PT ;  /* 0x0000000310027212 */ /* 0x040fe400078e3cff */
[----:B------:R-:W-:Y:S01]  /*1140*/  LOP3.LUT R3, R16, R15, RZ, 0x3c, !PT ;  /* 0x0000000f10037212 */ /* 0x000fe200078e3cff */
[----:B------:R-:W-:Y:S01]  /*1150*/  IMAD.MOV R14, RZ, RZ, -R19 ;  /* 0x000000ffff0e7224 */ /* 0x000fe200078e0a13 */
[----:B------:R-:W-:-:S03]  /*1160*/  LOP3.LUT R18, R15, R22, RZ, 0x3c, !PT ;  /* 0x000000160f127212 */ /* 0x000fc600078e3cff */
[----:B------:R-:W-:Y:S01]  /*1170*/  @!P0 IMAD.MOV.U32 R19, RZ, RZ, R14 ;  /* 0x000000ffff138224 */ /* 0x000fe200078e000e */
[----:B------:R-:W0:Y:S01]  /*1180*/  I2F.F64.S64 R2, R2 ;  /* 0x0000000200027312 */ /* 0x000e220000301c00 */
[----:B------:R-:W-:Y:S01]  /*1190*/  ISETP.GE.AND P1, PT, R18, RZ, PT ;  /* 0x000000ff1200720c */ /* 0x000fe20003f26270 */
[----:B0-----:R-:W-:-:S10]  /*11a0*/  DMUL R16, R2, UR4 ;  /* 0x0000000402107c28 */ /* 0x001fd40008000000 */
[----:B------:R-:W0:Y:S02]  /*11b0*/  F2F.F32.F64 R16, R16 ;  /* 0x0000001000107310 */ /* 0x000e240000301000 */
[----:B0-----:R-:W-:-:S07]  /*11c0*/  FSEL R2, -R16, R16, !P1 ;  /* 0x0000001010027208 */ /* 0x001fce0004800100 */
.L_x_9:
[----:B------:R-:W-:Y:S05]  /*11d0*/  BSYNC.RECONVERGENT B1 ;  /* 0x0000000000017941 */ /* 0x000fea0003800200 */
.L_x_8:
[----:B------:R-:W-:Y:S02]  /*11e0*/  IMAD.MOV.U32 R14, RZ, RZ, 0x37cbac00 ;  /* 0x37cbac00ff0e7424 */ /* 0x000fe400078e00ff */
[----:B------:R-:W-:Y:S01]  /*11f0*/  FMUL R3, R2, R2 ;  /* 0x0000000202037220 */ /* 0x000fe20000400000 */
[C---:B------:R-:W-:Y:S01]  /*1200*/  LOP3.LUT R15, R19.reuse, 0x1, RZ, 0xc0, !PT ;  /* 0x00000001130f7812 */ /* 0x040fe200078ec0ff */
[----:B------:R-:W-:Y:S01]  /*1210*/  IMAD.MOV.U32 R18, RZ, RZ, 0x3effffff ;  /* 0x3effffffff127424 */ /* 0x000fe200078e00ff */
[----:B------:R-:W-:Y:S01]  /*1220*/  LOP3.LUT P1, RZ, R19, 0x2, RZ, 0xc0, !PT ;  /* 0x0000000213ff7812 */ /* 0x000fe2000782c0ff */
[----:B------:R-:W-:Y:S01]  /*1230*/  FFMA R16, R3, R14, -0.0013887860113754868507 ;  /* 0xbab607ed03107423 */ /* 0x000fe2000000000e */
[----:B------:R-:W-:Y:S01]  /*1240*/  ISETP.NE.U32.AND P0, PT, R15, 0x1, PT ;  /* 0x000000010f00780c */ /* 0x000fe20003f05070 */
[----:B------:R-:W-:Y:S01]  /*1250*/  BSSY.RECONVERGENT B1, `(.L_x_11) ;  /* 0x0000040000017945 */ /* 0x000fe20003800200 */
[----:B------:R-:W-:Y:S02]  /*1260*/  MOV R15, 0x3d2aaabb ;  /* 0x3d2aaabb000f7802 */ /* 0x000fe40000000f00 */
[----:B------:R-:W-:-:S02]  /*1270*/  FSEL R16, R16, -0.00019574658654164522886, !P0 ;  /* 0xb94d415310107808 */ /* 0x000fc40004000000 */
[----:B------:R-:W-:Y:S02]  /*1280*/  FSEL R24, R15, 0.0083327032625675201416, !P0 ;  /* 0x3c0885e40f187808 */ /* 0x000fe40004000000 */
[----:B------:R-:W-:Y:S02]  /*1290*/  FSEL R19, R2, 1, P0 ;  /* 0x3f80000002137808 */ /* 0x000fe40000000000 */
[----:B------:R-:W-:Y:S01]  /*12a0*/  FSEL R17, -R18, -0.16666662693023681641, !P0 ;  /* 0xbe2aaaa812117808 */ /* 0x000fe20004000100 */
[C---:B------:R-:W-:Y:S01]  /*12b0*/  FFMA R16, R3.reuse, R16, R24 ;  /* 0x0000001003107223 */ /* 0x040fe20000000018 */
[----:B------:R-:W-:Y:S01]  /*12c0*/  FSETP.GE.AND P0, PT, |R22|, 105615, PT ;  /* 0x47ce47801600780b */ /* 0x000fe20003f06200 */
[C---:B------:R-:W-:Y:S02]  /*12d0*/  FFMA R2, R3.reuse, R19, RZ ;  /* 0x0000001303027223 */ /* 0x040fe400000000ff */
[----:B------:R-:W-:-:S04]  /*12e0*/  FFMA R16, R3, R16, R17 ;  /* 0x0000001003107223 */ /* 0x000fc80000000011 */
[----:B------:R-:W-:-:S04]  /*12f0*/  FFMA R19, R2, R16, R19 ;  /* 0x0000001002137223 */ /* 0x000fc80000000013 */
[----:B------:R-:W-:Y:S02]  /*1300*/  @P1 FADD R19, RZ, -R19 ;  /* 0x80000013ff131221 */ /* 0x000fe40000000000 */
[----:B------:R-:W-:Y:S05]  /*1310*/  @!P0 BRA `(.L_x_12) ;  /* 0x0000000000cc8947 */ /* 0x000fea0003800000 */
[----:B------:R-:W-:-:S13]  /*1320*/  FSETP.NEU.AND P0, PT, |R22|, +INF , PT ;  /* 0x7f8000001600780b */ /* 0x000fda0003f0d200 */
[----:B------:R-:W-:Y:S01]  /*1330*/  @!P0 FMUL R20, RZ, R22 ;  /* 0x00000016ff148220 */ /* 0x000fe20000400000 */
[----:B------:R-:W-:Y:S01]  /*1340*/  @!P0 IMAD.MOV.U32 R21, RZ, RZ, RZ ;  /* 0x000000ffff158224 */ /* 0x000fe200078e00ff */
[----:B------:R-:W-:Y:S06]  /*1350*/  @!P0 BRA `(.L_x_12) ;  /* 0x0000000000bc8947 */ /* 0x000fec0003800000 */
[----:B------:R-:W0:Y:S01]  /*1360*/  LDC.64 R2, c[0x4][RZ] ;  /* 0x01000000ff027b82 */ /* 0x000e220000000a00 */
[----:B------:R-:W-:Y:S02]  /*1370*/  IMAD.SHL.U32 R16, R22, 0x100, RZ ;  /* 0x0000010016107824 */ /* 0x000fe400078e00ff */
[----:B------:R-:W-:Y:S02]  /*1380*/  HFMA2 R23, -RZ, RZ, 0, 0 ;  /* 0x00000000ff177431 */ /* 0x000fe400000001ff */
[----:B------:R-:W-:Y:S01]  /*1390*/  IMAD.MOV.U32 R24, RZ, RZ, RZ ;  /* 0x000000ffff187224 */ /* 0x000fe200078e00ff */
[----:B------:R-:W-:Y:S01]  /*13a0*/  UMOV UR4, URZ ;  /* 0x000000ff00047c82 */ /* 0x000fe20008000000 */
[----:B------:R-:W-:-:S07]  /*13b0*/  LOP3.LUT R27, R16, 0x80000000, RZ, 0xfc, !PT ;  /* 0x80000000101b7812 */ /* 0x000fce00078efcff */
.L_x_13:
[----:B0-----:R-:W-:-:S05]  /*13c0*/  IMAD.WIDE.U32 R20, R24, 0x4, R2 ;  /* 0x0000000418147825 */ /* 0x001fca00078e0002 */
[----:B-1----:R-:W2:Y:S01]  /*13d0*/  LDG.E.CONSTANT R16, desc[UR8][R20.64] ;  /* 0x0000000814107981 */ /* 0x002ea2000c1e9900 */
[C---:B------:R-:W-:Y:S02]  /*13e0*/  IMAD R25, R24.reuse, 0x4, R1 ;  /* 0x0000000418197824 */ /* 0x040fe400078e0201 */
[----:B------:R-:W-:-:S05]  /*13f0*/  VIADD R24, R24, 0x1 ;  /* 0x0000000118187836 */ /* 0x000fca0000000000 */
[----:B------:R-:W-:Y:S01]  /*1400*/  ISETP.NE.AND P0, PT, R24, 0x6, PT ;  /* 0x000000061800780c */ /* 0x000fe20003f05270 */
[----:B--2---:R-:W-:-:S03]  /*1410*/  IMAD.WIDE.U32 R16, R16, R27, RZ ;  /* 0x0000001b10107225 */ /* 0x004fc600078e00ff */
[----:B------:R-:W-:-:S04]  /*1420*/  IADD3 R16, P1, PT, R16, R23, RZ ;  /* 0x0000001710107210 */ /* 0x000fc80007f3e0ff */
[----:B------:R-:W-:Y:S01]  /*1430*/  IADD3.X R23, PT, PT, R17, UR4, RZ, P1, !PT ;  /* 0x0000000411177c10 */ /* 0x000fe20008ffe4ff */
[----:B------:R1:W-:Y:S04]  /*1440*/  STL [R25], R16 ;  /* 0x0000001019007387 */ /* 0x0003e80000100800 */
[----:B------:R-:W-:Y:S05]  /*1450*/  @P0 BRA `(.L_x_13) ;  /* 0xfffffffc00d80947 */ /* 0x000fea000383ffff */
[----:B-1----:R-:W-:Y:S01]  /*1460*/  SHF.R.U32.HI R16, RZ, 0x17, R22 ;  /* 0x00000017ff107819 */ /* 0x002fe20000011616 */
        /* <DEDUP_REMOVED lines=11> */
[----:B------:R-:W-:Y:S01]  /*1520*/  UMOV UR5, 0x3bf921fb ;  /* 0x3bf921fb00057882 */ /* 0x000fe20000000000 */
[----:B------:R-:W-:-:S02]  /*1530*/  ISETP.GE.AND P1, PT, R22, RZ, PT ;  /* 0x000000ff1600720c */ /* 0x000fc40003f26270 */
[-C--:B--2---:R-:W-:Y:S02]  /*1540*/  @P0 SHF.L.W.U32.HI R20, R3, R16.reuse, R20 ;  /* 0x0000001003140219 */ /* 0x084fe40000010e14 */
[----:B---3--:R-:W-:-:S04]  /*1550*/  @P0 SHF.L.W.U32.HI R3, R2, R16, R3 ;  /* 0x0000001002030219 */ /* 0x008fc80000010e03 */
[C-C-:B------:R-:W-:Y:S01]  /*1560*/  SHF.L.W.U32.HI R21, R3.reuse, 0x2, R20.reuse ;  /* 0x0000000203157819 */ /* 0x140fe20000010e14 */
[----:B------:R-:W-:Y:S01]  /*1570*/  IMAD.SHL.U32 R3, R3, 0x4, RZ ;  /* 0x0000000403037824 */ /* 0x000fe200078e00ff */
[----:B------:R-:W-:Y:S02]  /*1580*/  SHF.R.U32.HI R20, RZ, 0x1e, R20 ;  /* 0x0000001eff147819 */ /* 0x000fe40000011614 */
[----:B------:R-:W-:Y:S02]  /*1590*/  SHF.R.S32.HI R16, RZ, 0x1f, R21 ;  /* 0x0000001fff107819 */ /* 0x000fe40000011415 */
[----:B------:R-:W-:Y:S02]  /*15a0*/  LOP3.LUT R22, R21, R22, RZ, 0x3c, !PT ;  /* 0x0000001615167212 */ /* 0x000fe400078e3cff */
[C---:B------:R-:W-:Y:S02]  /*15b0*/  LOP3.LUT R2, R16.reuse, R3, RZ, 0x3c, !PT ;  /* 0x0000000310027212 */ /* 0x040fe400078e3cff */
[----:B------:R-:W-:-:S02]  /*15c0*/  LOP3.LUT R3, R16, R21, RZ, 0x3c, !PT ;  /* 0x0000001510037212 */ /* 0x000fc400078e3cff */
[----:B------:R-:W-:Y:S02]  /*15d0*/  LEA.HI R21, R21, R20, RZ, 0x1 ;  /* 0x0000001415157211 */ /* 0x000fe400078f08ff */
[----:B------:R-:W-:Y:S02]  /*15e0*/  ISETP.GE.AND P0, PT, R22, RZ, PT ;  /* 0x000000ff1600720c */ /* 0x000fe40003f06270 */
[----:B------:R-:W1:Y:S01]  /*15f0*/  I2F.F64.S64 R2, R2 ;  /* 0x0000000200027312 */ /* 0x000e620000301c00 */
[----:B------:R-:W-:-:S04]  /*1600*/  IMAD.MOV R20, RZ, RZ, -R21 ;  /* 0x000000ffff147224 */ /* 0x000fc800078e0a15 */
[----:B------:R-:W-:Y:S01]  /*1610*/  @!P1 IMAD.MOV.U32 R21, RZ, RZ, R20 ;  /* 0x000000ffff159224 */ /* 0x000fe200078e0014 */
[----:B-1----:R-:W-:-:S10]  /*1620*/  DMUL R16, R2, UR4 ;  /* 0x0000000402107c28 */ /* 0x002fd40008000000 */
[----:B------:R-:W1:Y:S02]  /*1630*/  F2F.F32.F64 R16, R16 ;  /* 0x0000001000107310 */ /* 0x000e640000301000 */
[----:B01----:R-:W-:-:S07]  /*1640*/  FSEL R20, -R16, R16, !P0 ;  /* 0x0000001010147208 */ /* 0x003fce0004000100 */
.L_x_12:
[----:B------:R-:W-:Y:S05]  /*1650*/  BSYNC.RECONVERGENT B1 ;  /* 0x0000000000017941 */ /* 0x000fea0003800200 */
.L_x_11:
[----:B------:R-:W-:Y:S01]  /*1660*/  FMUL R26, R13, 0.63661974668502807617 ;  /* 0x3f22f9830d1a7820 */ /* 0x000fe20000400000 */
[----:B------:R-:W-:Y:S01]  /*1670*/  FMUL R3, R20, R20 ;  /* 0x0000001414037220 */ /* 0x000fe20000400000 */
[C---:B------:R-:W-:Y:S02]  /*1680*/  LOP3.LUT R2, R21.reuse, 0x1, RZ, 0xc0, !PT ;  /* 0x0000000115027812 */ /* 0x040fe400078ec0ff */
[----:B------:R-:W-:Y:S01]  /*1690*/  IADD3 R21, PT, PT, R21, 0x1, RZ ;  /* 0x0000000115157810 */ /* 0x000fe20007ffe0ff */
[----:B------:R-:W-:Y:S01]  /*16a0*/  FFMA R16, R3, R14, -0.0013887860113754868507 ;  /* 0xbab607ed03107423 */ /* 0x000fe2000000000e */
[----:B------:R-:W0:Y:S01]  /*16b0*/  F2I.NTZ R26, R26 ;  /* 0x0000001a001a7305 */ /* 0x000e220000203100 */
[----:B------:R-:W-:Y:S02]  /*16c0*/  ISETP.NE.U32.AND P0, PT, R2, 0x1, PT ;  /* 0x000000010200780c */ /* 0x000fe40003f05070 */
[----:B------:R-:W-:Y:S02]  /*16d0*/  FSETP.GE.AND P1, PT, |R13|, 105615, PT ;  /* 0x47ce47800d00780b */ /* 0x000fe40003f26200 */
[----:B------:R-:W-:-:S02]  /*16e0*/  FSEL R16, R16, -0.00019574658654164522886, P0 ;  /* 0xb94d415310107808 */ /* 0x000fc40000000000 */
[----:B------:R-:W-:Y:S02]  /*16f0*/  FSEL R22, R15, 0.0083327032625675201416, P0 ;  /* 0x3c0885e40f167808 */ /* 0x000fe40000000000 */
[----:B------:R-:W-:-:S03]  /*1700*/  FSEL R20, R20, 1, !P0 ;  /* 0x3f80000014147808 */ /* 0x000fc60004000000 */
[----:B------:R-:W-:Y:S01]  /*1710*/  FFMA R16, R3, R16, R22 ;  /* 0x0000001003107223 */ /* 0x000fe20000000016 */
[----:B------:R-:W-:Y:S02]  /*1720*/  FSEL R22, -R18, -0.16666662693023681641, P0 ;  /* 0xbe2aaaa812167808 */ /* 0x000fe40000000100 */
[----:B0-----:R-:W-:Y:S02]  /*1730*/  I2FP.F32.S32 R2, R26 ;  /* 0x0000001a00027245 */ /* 0x001fe40000201400 */
[----:B------:R-:W-:Y:S01]  /*1740*/  LOP3.LUT P0, RZ, R21, 0x2, RZ, 0xc0, !PT ;  /* 0x0000000215ff7812 */ /* 0x000fe2000780c0ff */
[C---:B------:R-:W-:Y:S01]  /*1750*/  FFMA R16, R3.reuse, R16, R22 ;  /* 0x0000001003107223 */ /* 0x040fe20000000016 */
[----:B------:R-:W-:Y:S01]  /*1760*/  FFMA R3, R3, R20, RZ ;  /* 0x0000001403037223 */ /* 0x000fe200000000ff */
[C---:B------:R-:W-:Y:S01]  /*1770*/  FFMA R17, R2.reuse, -1.5707962512969970703, R13 ;  /* 0xbfc90fda02117823 */ /* 0x040fe2000000000d */
[----:B------:R-:W-:Y:S02]  /*1780*/  IMAD.MOV.U32 R22, RZ, RZ, R26 ;  /* 0x000000ffff167224 */ /* 0x000fe400078e001a */
[----:B------:R-:W-:Y:S01]  /*1790*/  FFMA R20, R3, R16, R20 ;  /* 0x0000001003147223 */ /* 0x000fe20000000014 */
[----:B------:R-:W-:-:S04]  /*17a0*/  FFMA R17, R2, -7.5497894158615963534e-08, R17 ;  /* 0xb3a2216802117823 */ /* 0x000fc80000000011 */
[----:B------:R-:W-:Y:S02]  /*17b0*/  FFMA R21, R2, -5.3903029534742383927e-15, R17 ;  /* 0xa7c234c502157823 */ /* 0x000fe40000000011 */
[----:B------:R-:W-:Y:S02]  /*17c0*/  @P0 FADD R20, RZ, -R20 ;  /* 0x80000014ff140221 */ /* 0x000fe40000000000 */
[----:B------:R-:W-:Y:S01]  /*17d0*/  IMAD.MOV.U32 R2, RZ, RZ, R21 ;  /* 0x000000ffff027224 */ /* 0x000fe200078e0015 */
[----:B------:R-:W-:Y:S06]  /*17e0*/  @!P1 BRA `(.L_x_14) ;  /* 0x0000000000c89947 */ /* 0x000fec0003800000 */
[----:B------:R-:W-:-:S13]  /*17f0*/  FSETP.NEU.AND P0, PT, |R13|, +INF , PT ;  /* 0x7f8000000d00780b */ /* 0x000fda0003f0d200 */
[----:B------:R-:W-:Y:S01]  /*1800*/  @!P0 FMUL R2, RZ, R13 ;  /* 0x0000000dff028220 */ /* 0x000fe20000400000 */
[----:B------:R-:W-:Y:S01]  /*1810*/  @!P0 IMAD.MOV.U32 R26, RZ, RZ, RZ ;  /* 0x000000ffff1a8224 */ /* 0x000fe200078e00ff */
[----:B------:R-:W-:Y:S06]  /*1820*/  @!P0 BRA `(.L_x_14) ;  /* 0x0000000000b88947 */ /* 0x000fec0003800000 */
[----:B------:R-:W-:Y:S02]  /*1830*/  SHF.L.U32 R23, R13, 0x8, RZ ;  /* 0x000000080d177819 */ /* 0x000fe400000006ff */
[----:B------:R-:W-:Y:S01]  /*1840*/  CS2R R24, SRZ ;  /* 0x0000000000187805 */ /* 0x000fe2000001ff00 */
[----:B------:R-:W-:Y:S01]  /*1850*/  IMAD.MOV.U32 R26, RZ, RZ, RZ ;  /* 0x000000ffff1a7224 */ /* 0x000fe200078e00ff */
[----:B------:R-:W-:-:S07]  /*1860*/  LOP3.LUT R23, R23, 0x80000000, RZ, 0xfc, !PT ;  /* 0x8000000017177812 */ /* 0x000fce00078efcff */
.L_x_15:
[----:B0-----:R-:W0:Y:S02]  /*1870*/  LDC.64 R2, c[0x4][RZ] ;  /* 0x01000000ff027b82 */ /* 0x001e240000000a00 */
[----:B0-----:R-:W-:-:S05]  /*1880*/  IMAD.WIDE.U32 R16, R26, 0x4, R2 ;  /* 0x000000041a107825 */ /* 0x001fca00078e0002 */
[----:B------:R-:W2:Y:S01]  /*1890*/  LDG.E.CONSTANT R2, desc[UR8][R16.64] ;  /* 0x0000000810027981 */ /* 0x000ea2000c1e9900 */
[C---:B------:R-:W-:Y:S02]  /*18a0*/  IMAD R27, R26.reuse, 0x4, R1 ;  /* 0x000000041a1b7824 */ /* 0x040fe400078e0201 */
[----:B------:R-:W-:-:S05]  /*18b0*/  VIADD R26, R26, 0x1 ;  /* 0x000000011a1a7836 */ /* 0x000fca0000000000 */
[----:B------:R-:W-:Y:S01]  /*18c0*/  ISETP.NE.AND P0, PT, R26, 0x6, PT ;  /* 0x000000061a00780c */ /* 0x000fe20003f05270 */
[----:B--2---:R-:W-:-:S03]  /*18d0*/  IMAD.WIDE.U32 R2, R2, R23, RZ ;  /* 0x0000001702027225 */ /* 0x004fc600078e00ff */
[----:B------:R-:W-:-:S04]  /*18e0*/  IADD3 R2, P1, PT, R2, R24, RZ ;  /* 0x0000001802027210 */ /* 0x000fc80007f3e0ff */
[----:B------:R-:W-:Y:S01]  /*18f0*/  IADD3.X R24, PT, PT, R3, R25, RZ, P1, !PT ;  /* 0x0000001903187210 */ /* 0x000fe20000ffe4ff */
[----:B------:R0:W-:Y:S04]  /*1900*/  STL [R27], R2 ;  /* 0x000000021b007387 */ /* 0x0001e80000100800 */
[----:B------:R-:W-:Y:S05]  /*1910*/  @P0 BRA `(.L_x_15) ;  /* 0xfffffffc00d40947 */ /* 0x000fea000383ffff */
[----:B------:R-:W-:Y:S01]  /*1920*/  SHF.R.U32.HI R16, RZ, 0x17, R13 ;  /* 0x00000017ff107819 */ /* 0x000fe2000001160d */
[----:B------:R1:W-:Y:S03]  /*1930*/  STL [R1+0x18], R24 ;  /* 0x0000181801007387 */ /* 0x0003e60000100800 */
[C---:B0-----:R-:W-:Y:S02]  /*1940*/  LOP3.LUT R2, R16.reuse, 0xe0, RZ, 0xc0, !PT ;  /* 0x000000e010027812 */ /* 0x041fe400078ec0ff */
        /* <DEDUP_REMOVED lines=17> */
[C---:B-1----:R-:W-:Y:S02]  /*1a60*/  LOP3.LUT R24, R26.reuse, R13, RZ, 0x3c, !PT ;  /* 0x0000000d1a187212 */ /* 0x042fe400078e3cff */
[C---:B------:R-:W-:Y:S02]  /*1a70*/  LOP3.LUT R2, R3.reuse, R2, RZ, 0x3c, !PT ;  /* 0x0000000203027212 */ /* 0x040fe400078e3cff */
[----:B------:R-:W-:Y:S02]  /*1a80*/  LOP3.LUT R3, R3, R26, RZ, 0x3c, !PT ;  /* 0x0000001a03037212 */ /* 0x000fe400078e3cff */
[----:B------:R-:W-:Y:S02]  /*1a90*/  LEA.HI R26, R26, R23, RZ, 0x1 ;  /* 0x000000171a1a7211 */ /* 0x000fe400078f08ff */
[----:B------:R-:W-:Y:S02]  /*1aa0*/  ISETP.GE.AND P1, PT, R24, RZ, PT ;  /* 0x000000ff1800720c */ /* 0x000fe40003f26270 */
[----:B------:R-:W0:Y:S01]  /*1ab0*/  I2F.F64.S64 R2, R2 ;  /* 0x0000000200027312 */ /* 0x000e220000301c00 */
[----:B------:R-:W-:-:S05]  /*1ac0*/  IMAD.MOV R23, RZ, RZ, -R26 ;  /* 0x000000ffff177224 */ /* 0x000fca00078e0a1a */
[----:B------:R-:W-:Y:S01]  /*1ad0*/  @!P0 MOV R26, R23 ;  /* 0x00000017001a8202 */ /* 0x000fe20000000f00 */
[----:B0-----:R-:W-:-:S10]  /*1ae0*/  DMUL R16, R2, UR4 ;  /* 0x0000000402107c28 */ /* 0x001fd40008000000 */
[----:B------:R-:W0:Y:S02]  /*1af0*/  F2F.F32.F64 R16, R16 ;  /* 0x0000001000107310 */ /* 0x000e240000301000 */
[----:B0-----:R-:W-:-:S07]  /*1b00*/  FSEL R2, -R16, R16, !P1 ;  /* 0x0000001010027208 */ /* 0x001fce0004800100 */
.L_x_14:
[----:B------:R-:W-:Y:S01]  /*1b10*/  FMUL R3, R2, R2 ;  /* 0x0000000202037220 */ /* 0x000fe20000400000 */
[C---:B------:R-:W-:Y:S02]  /*1b20*/  LOP3.LUT R17, R26.reuse, 0x1, RZ, 0xc0, !PT ;  /* 0x000000011a117812 */ /* 0x040fe400078ec0ff */
[----:B------:R-:W-:Y:S01]  /*1b30*/  LOP3.LUT P1, RZ, R26, 0x2, RZ, 0xc0, !PT ;  /* 0x000000021aff7812 */ /* 0x000fe2000782c0ff */
[----:B------:R-:W-:Y:S01]  /*1b40*/  FFMA R16, R3, R14, -0.0013887860113754868507 ;  /* 0xbab607ed03107423 */ /* 0x000fe2000000000e */
[----:B------:R-:W-:-:S04]  /*1b50*/  ISETP.NE.U32.AND P0, PT, R17, 0x1, PT ;  /* 0x000000011100780c */ /* 0x000fc80003f05070 */
[----:B------:R-:W-:Y:S02]  /*1b60*/  FSEL R16, R16, -0.00019574658654164522886, !P0 ;  /* 0xb94d415310107808 */ /* 0x000fe40004000000 */
[----:B------:R-:W-:Y:S02]  /*1b70*/  FSEL R24, R15, 0.0083327032625675201416, !P0 ;  /* 0x3c0885e40f187808 */ /* 0x000fe40004000000 */
[----:B------:R-:W-:Y:S02]  /*1b80*/  FSEL R23, R2, 1, P0 ;  /* 0x3f80000002177808 */ /* 0x000fe40000000000 */
[----:B------:R-:W-:Y:S01]  /*1b90*/  FSEL R17, -R18, -0.16666662693023681641, !P0 ;  /* 0xbe2aaaa812117808 */ /* 0x000fe20004000100 */
[----:B------:R-:W-:Y:S01]  /*1ba0*/  FFMA R16, R3, R16, R24 ;  /* 0x0000001003107223 */ /* 0x000fe20000000018 */
        /* <DEDUP_REMOVED lines=10> */
[----:B------:R-:W-:Y:S01]  /*1c50*/  IMAD.SHL.U32 R21, R13, 0x100, RZ ;  /* 0x000001000d157824 */ /* 0x000fe200078e00ff */
[----:B------:R-:W-:Y:S01]  /*1c60*/  CS2R R24, SRZ ;  /* 0x0000000000187805 */ /* 0x000fe2000001ff00 */
[----:B------:R-:W-:-:S03]  /*1c70*/  IMAD.MOV.U32 R22, RZ, RZ, RZ ;  /* 0x000000ffff167224 */ /* 0x000fc600078e00ff */
[----:B------:R-:W-:-:S07]  /*1c80*/  LOP3.LUT R21, R21, 0x80000000, RZ, 0xfc, !PT ;  /* 0x8000000015157812 */ /* 0x000fce00078efcff */
.L_x_17:
[----:B0-----:R-:W0:Y:S02]  /*1c90*/  LDC.64 R2, c[0x4][RZ] ;  /* 0x01000000ff027b82 */ /* 0x001e240000000a00 */
[----:B0-----:R-:W-:-:S05]  /*1ca0*/  IMAD.WIDE.U32 R16, R24, 0x4, R2 ;  /* 0x0000000418107825 */ /* 0x001fca00078e0002 */
[----:B------:R-:W2:Y:S01]  /*1cb0*/  LDG.E.CONSTANT R2, desc[UR8][R16.64] ;  /* 0x0000000810027981 */ /* 0x000ea2000c1e9900 */
[C---:B------:R-:W-:Y:S01]  /*1cc0*/  LEA R26, R24.reuse, R1, 0x2 ;  /* 0x00000001181a7211 */ /* 0x040fe200078e10ff */
[----:B------:R-:W-:-:S05]  /*1cd0*/  VIADD R24, R24, 0x1 ;  /* 0x0000000118187836 */ /* 0x000fca0000000000 */
[----:B------:R-:W-:Y:S01]  /*1ce0*/  ISETP.NE.AND P0, PT, R24, 0x6, PT ;  /* 0x000000061800780c */ /* 0x000fe20003f05270 */
[----:B--2---:R-:W-:-:S03]  /*1cf0*/  IMAD.WIDE.U32 R2, R2, R21, RZ ;  /* 0x0000001502027225 */ /* 0x004fc600078e00ff */
[----:B------:R-:W-:-:S05]  /*1d00*/  IADD3 R27, P1, PT, R2, R22, RZ ;  /* 0x00000016021b7210 */ /* 0x000fca0007f3e0ff */
[----:B------:R0:W-:Y:S01]  /*1d10*/  STL [R26], R27 ;  /* 0x0000001b1a007387 */ /* 0x0001e20000100800 */
[----:B------:R-:W-:-:S03]  /*1d20*/  IMAD.X R22, R3, 0x1, R25, P1 ;  /* 0x0000000103167824 */ /* 0x000fc600008e0619 */
        /* <DEDUP_REMOVED lines=17> */
[C-C-:B------:R-:W-:Y:S02]  /*1e40*/  SHF.L.W.U32.HI R24, R2.reuse, 0x2, R21.reuse ;  /* 0x0000000202187819 */ /* 0x140fe40000010e15 */
[----:B------:R-:W-:Y:S02]  /*1e50*/  SHF.L.U32 R2, R2, 0x2, RZ ;  /* 0x0000000202027819 */ /* 0x000fe400000006ff */
[----:B------:R-:W-:Y:S02]  /*1e60*/  SHF.R.S32.HI R3, RZ, 0x1f, R24 ;  /* 0x0000001fff037819 */ /* 0x000fe40000011418 */
[----:B------:R-:W-:Y:S02]  /*1e70*/  SHF.R.U32.HI R21, RZ, 0x1e, R21 ;  /* 0x0000001eff157819 */ /* 0x000fe40000011615 */
[C---:B------:R-:W-:Y:S02]  /*1e80*/  LOP3.LUT R2, R3.reuse, R2, RZ, 0x3c, !PT ;  /* 0x0000000203027212 */ /* 0x040fe400078e3cff */
[----:B------:R-:W-:-:S02]  /*1e90*/  LOP3.LUT R3, R3, R24, RZ, 0x3c, !PT ;  /* 0x0000001803037212 */ /* 0x000fc400078e3cff */
[C---:B------:R-:W-:Y:S02]  /*1ea0*/  LOP3.LUT R13, R24.reuse, R13, RZ, 0x3c, !PT ;  /* 0x0000000d180d7212 */ /* 0x040fe400078e3cff */
[----:B-1----:R-:W-:Y:S02]  /*1eb0*/  LEA.HI R22, R24, R21, RZ, 0x1 ;  /* 0x0000001518167211 */ /* 0x002fe400078f08ff */
[----:B------:R-:W1:Y:S01]  /*1ec0*/  I2F.F64.S64 R2, R2 ;  /* 0x0000000200027312 */ /* 0x000e620000301c00 */
[----:B------:R-:W-:Y:S02]  /*1ed0*/  ISETP.GE.AND P0, PT, R13, RZ, PT ;  /* 0x000000ff0d00720c */ /* 0x000fe40003f06270 */
[----:B------:R-:W-:-:S04]  /*1ee0*/  IMAD.MOV R13, RZ, RZ, -R22 ;  /* 0x000000ffff0d7224 */ /* 0x000fc800078e0a16 */
[----:B------:R-:W-:Y:S01]  /*1ef0*/  @!P1 IMAD.MOV.U32 R22, RZ, RZ, R13 ;  /* 0x000000ffff169224 */ /* 0x000fe200078e000d */
[----:B-1----:R-:W-:-:S10]  /*1f00*/  DMUL R16, R2, UR4 ;  /* 0x0000000402107c28 */ /* 0x002fd40008000000 */
[----:B------:R-:W1:Y:S02]  /*1f10*/  F2F.F32.F64 R16, R16 ;  /* 0x0000001000107310 */ /* 0x000e640000301000 */
[----:B-1----:R-:W-:-:S07]  /*1f20*/  FSEL R21, -R16, R16, !P0 ;  /* 0x0000001010157208 */ /* 0x002fce0004000100 */
.L_x_16:
[----:B------:R-:W-:Y:S01]  /*1f30*/  FMUL R2, R21, R21 ;  /* 0x0000001515027220 */ /* 0x000fe20000400000 */
[C---:B------:R-:W-:Y:S01]  /*1f40*/  LOP3.LUT R3, R22.reuse, 0x1, RZ, 0xc0, !PT ;  /* 0x0000000116037812 */ /* 0x040fe200078ec0ff */
[----:B------:R-:W-:Y:S01]  /*1f50*/  VIADD R22, R22, 0x1 ;  /* 0x0000000116167836 */ /* 0x000fe20000000000 */
[----:B------:R-:W-:Y:S01]  /*1f60*/  BSSY.RECONVERGENT B1, `(.L_x_18) ;  /* 0x000001f000017945 */ /* 0x000fe20003800200 */
[----:B------:R-:W-:Y:S01]  /*1f70*/  FFMA R14, R2, R14, -0.0013887860113754868507 ;  /* 0xbab607ed020e7423 */ /* 0x000fe2000000000e */
[----:B------:R-:W-:Y:S02]  /*1f80*/  ISETP.NE.U32.AND P0, PT, R3, 0x1, PT ;  /* 0x000000010300780c */ /* 0x000fe40003f05070 */
[----:B------:R-:W-:Y:S02]  /*1f90*/  LOP3.LUT P1, RZ, R22, 0x2, RZ, 0xc0, !PT ;  /* 0x0000000216ff7812 */ /* 0x000fe4000782c0ff */
[----:B------:R-:W-:Y:S02]  /*1fa0*/  FSEL R15, R15, 0.0083327032625675201416, P0 ;  /* 0x3c0885e40f0f7808 */ /* 0x000fe40000000000 */
[----:B------:R-:W-:-:S02]  /*1fb0*/  FSEL R3, R14, -0.00019574658654164522886, P0 ;  /* 0xb94d41530e037808 */ /* 0x000fc40000000000 */
[----:B------:R-:W-:Y:S02]  /*1fc0*/  FSEL R21, R21, 1, !P0 ;  /* 0x3f80000015157808 */ /* 0x000fe40004000000 */
[----:B------:R-:W-:Y:S01]  /*1fd0*/  FSEL R18, -R18, -0.16666662693023681641, P0 ;  /* 0xbe2aaaa812127808 */ /* 0x000fe20000000100 */
[C---:B------:R-:W-:Y:S02]  /*1fe0*/  FFMA R3, R2.reuse, R3, R15 ;  /* 0x0000000302037223 */ /* 0x040fe4000000000f */
[C---:B------:R-:W-:Y:S02]  /*1ff0*/  FFMA R14, R2.reuse, R21, RZ ;  /* 0x00000015020e7223 */ /* 0x040fe400000000ff */
[----:B------:R-:W-:-:S04]  /*2000*/  FFMA R3, R2, R3, R18 ;  /* 0x0000000302037223 */ /* 0x000fc80000000012 */
[----:B------:R-:W-:-:S04]  /*2010*/  FFMA R21, R14, R3, R21 ;  /* 0x000000030e157223 */ /* 0x000fc80000000015 */
[----:B------:R-:W-:-:S04]  /*2020*/  @P1 FADD R21, RZ, -R21 ;  /* 0x80000015ff151221 */ /* 0x000fc80000000000 */
[-C--:B------:R-:W-:Y:S01]  /*2030*/  FMUL R3, R6, R21.reuse ;  /* 0x0000001506037220 */ /* 0x080fe20000400000 */
[----:B------:R-:W-:-:S03]  /*2040*/  FMUL R2, R21, R21 ;  /* 0x0000001515027220 */ /* 0x000fc60000400000 */
[----:B------:R-:W-:Y:S01]  /*2050*/  FMUL R14, R20, R3 ;  /* 0x00000003140e7220 */ /* 0x000fe20000400000 */
[----:B------:R-:W-:-:S03]  /*2060*/  FMUL R2, R19, R2 ;  /* 0x0000000213027220 */ /* 0x000fc60000400000 */
[----:B------:R-:W-:-:S04]  /*2070*/  FFMA R14, R5, R23, -R14 ;  /* 0x00000017050e7223 */ /* 0x000fc8000000080e */
[----:B------:R-:W-:-:S04]  /*2080*/  FMUL R14, R14, R14 ;  /* 0x0000000e0e0e7220 */ /* 0x000fc80000400000 */
[----:B------:R-:W-:-:S04]  /*2090*/  FFMA R2, R19, R2, R14 ;  /* 0x0000000213027223 */ /* 0x000fc8000000000e */
[----:B------:R1:W2:Y:S01]  /*20a0*/  MUFU.RSQ R3, R2 ;  /* 0x0000000200037308 */ /* 0x0002a20000001400 */
[----:B------:R-:W-:-:S04]  /*20b0*/  IADD3 R13, PT, PT, R2, -0xd000000, RZ ;  /* 0xf3000000020d7810 */ /* 0x000fc80007ffe0ff */
[----:B------:R-:W-:-:S13]  /*20c0*/  ISETP.GT.U32.AND P0, PT, R13, 0x727fffff, PT ;  /* 0x727fffff0d00780c */ /* 0x000fda0003f04070 */
[----:B-12---:R-:W-:Y:S05]  /*20d0*/  @!P0 BRA `(.L_x_19) ;  /* 0x00000000000c8947 */ /* 0x006fea0003800000 */
[----:B------:R-:W-:-:S07]  /*20e0*/  MOV R17, 0x2100 ;  /* 0x0000210000117802 */ /* 0x000fce0000000f00 */
[----:B0-----:R-:W-:Y:S05]  /*20f0*/  CALL.REL.NOINC `($__internal_0_$__cuda_sm20_sqrt_rn_f32_slowpath) ;  /* 0x0000000c00107944 */ /* 0x001fea0003c00000 */
[----:B------:R-:W-:Y:S05]  /*2100*/  BRA `(.L_x_20) ;  /* 0x0000000000107947 */ /* 0x000fea0003800000 */
.L_x_19:
[----:B------:R-:W-:Y:S01]  /*2110*/  FMUL.FTZ R13, R2, R3 ;  /* 0x00000003020d7220 */ /* 0x000fe20000410000 */
[----:B------:R-:W-:-:S03]  /*2120*/  FMUL.FTZ R3, R3, 0.5 ;  /* 0x3f00000003037820 */ /* 0x000fc60000410000 */
[----:B------:R-:W-:-:S04]  /*2130*/  FFMA R2, -R13, R13, R2 ;  /* 0x0000000d0d027223 */ /* 0x000fc80000000102 */
[----:B------:R-:W-:-:S07]  /*2140*/  FFMA R13, R2, R3, R13 ;  /* 0x00000003020d7223 */ /* 0x000fce000000000d */
.L_x_20:
[----:B------:R-:W-:Y:S05]  /*2150*/  BSYNC.RECONVERGENT B1 ;  /* 0x0000000000017941 */ /* 0x000fea0003800200 */
.L_x_18:
[----:B------:R-:W-:Y:S01]  /*2160*/  FMUL R21, R5, R21 ;  /* 0x0000001505157220 */ /* 0x000fe20000400000 */
[----:B------:R-:W-:Y:S03]  /*2170*/  BSSY.RECONVERGENT B1, `(.L_x_21) ;  /* 0x0000011000017945 */ /* 0x000fe60003800200 */
[----:B------:R-:W-:-:S04]  /*2180*/  FMUL R21, R20, R21 ;  /* 0x0000001514157220 */ /* 0x000fc80000400000 */
[----:B------:R-:W-:-:S05]  /*2190*/  FFMA R14, R6, R23, R21 ;  /* 0x00000017060e7223 */ /* 0x000fca0000000015 */
[----:B------:R-:W-:-:S04]  /*21a0*/  FSETP.GT.AND P2, PT, |R13|, |R14|, PT ;  /* 0x4000000e0d00720b */ /* 0x000fc80003f44200 */
[----:B------:R-:W-:Y:S02]  /*21b0*/  FSEL R3, |R13|, |R14|, P2 ;  /* 0x4000000e0d037208 */ /* 0x000fe40001000200 */
[----:B------:R-:W-:Y:S02]  /*21c0*/  FSEL R2, |R14|, |R13|, P2 ;  /* 0x4000000d0e027208 */ /* 0x000fe40001000200 */
[----:B------:R-:W1:Y:S08]  /*21d0*/  MUFU.RCP R16, R3 ;  /* 0x0000000300107308 */ /* 0x000e700000001000 */
[----:B------:R-:W2:Y:S01]  /*21e0*/  FCHK P0, R2, R3 ;  /* 0x0000000302007302 */ /* 0x000ea20000000000 */
[----:B-1----:R-:W-:-:S04]  /*21f0*/  FFMA R15, -R3, R16, 1 ;  /* 0x3f800000030f7423 */ /* 0x002fc80000000110 */
[----:B------:R-:W-:-:S04]  /*2200*/  FFMA R15, R16, R15, R16 ;  /* 0x0000000f100f7223 */ /* 0x000fc80000000010 */
[----:B------:R-:W-:-:S04]  /*2210*/  FFMA R16, R2, R15, RZ ;  /* 0x0000000f02107223 */ /* 0x000fc800000000ff */
[----:B------:R-:W-:-:S04]  /*2220*/  FFMA R17, -R3, R16, R2 ;  /* 0x0000001003117223 */ /* 0x000fc80000000102 */
[----:B------:R-:W-:Y:S01]  /*2230*/  FFMA R15, R15, R17, R16 ;  /* 0x000000110f0f7223 */ /* 0x000fe20000000010 */
[----:B--2---:R-:W-:Y:S06]  /*2240*/  @!P0 BRA `(.L_x_22) ;  /* 0x00000000000c8947 */ /* 0x004fec0003800000 */
[----:B------:R-:W-:-:S07]  /*2250*/  MOV R16, 0x2270 ;  /* 0x0000227000107802 */ /* 0x000fce0000000f00 */
[----:B0-----:R-:W-:Y:S05]  /*2260*/  CALL.REL.NOINC `($__internal_1_$__cuda_sm3x_div_rn_noftz_f32_slowpath) ;  /* 0x0000000c00107944 */ /* 0x001fea0003c00000 */
[----:B------:R-:W-:-:S07]  /*2270*/  IMAD.MOV.U32 R15, RZ, RZ, R2 ;  /* 0x000000ffff0f7224 */ /* 0x000fce00078e0002 */
.L_x_22:
[----:B------:R-:W-:Y:S05]  /*2280*/  BSYNC.RECONVERGENT B1 ;  /* 0x0000000000017941 */ /* 0x000fea0003800200 */
.L_x_21:
[----:B------:R-:W-:Y:S02]  /*2290*/  IMAD.MOV.U32 R17, RZ, RZ, 0x3b33710b ;  /* 0x3b33710bff117424 */ /* 0x000fe400078e00ff */
[----:B------:R-:W-:Y:S01]  /*22a0*/  FMUL R2, R15, R15 ;  /* 0x0000000f0f027220 */ /* 0x000fe20000400000 */
[C---:B------:R-:W-:Y:S01]  /*22b0*/  ISETP.GE.AND P0, PT, R14.reuse, RZ, PT ;  /* 0x000000ff0e00720c */ /* 0x040fe20003f06270 */
[----:B------:R-:W1:Y:S01]  /*22c0*/  LDCU UR4, c[0x0][0x3c8] ;  /* 0x00007900ff0477ac */ /* 0x000e620008000800 */
[----:B------:R-:W-:Y:S01]  /*22d0*/  FSETP.NEU.AND P3, PT, |R14|, |R13|, PT ;  /* 0x4000000d0e00720b */ /* 0x000fe20003f6d200 */
[----:B------:R-:W-:Y:S01]  /*22e0*/  FFMA R17, R2, R17, -0.015681877732276916504 ;  /* 0xbc80774802117423 */ /* 0x000fe20000000011 */
[----:B------:R-:W-:Y:S01]  /*22f0*/  FSETP.NEU.AND P1, PT, R3, RZ, PT ;  /* 0x000000ff0300720b */ /* 0x000fe20003f2d000 */
[----:B------:R-:W-:Y:S01]  /*2300*/  FADD R14, |R14|, |R13| ;  /* 0x4000000d0e0e7221 */ /* 0x000fe20000000200 */
[----:B------:R-:W-:Y:S01]  /*2310*/  BSSY.RECONVERGENT B1, `(.L_x_23) ;  /* 0x0000097000017945 */ /* 0x000fe20003800200 */
[----:B------:R-:W-:-:S04]  /*2320*/  FFMA R17, R2, R17, 0.042200751602649688721 ;  /* 0x3d2cdab202117423 */ /* 0x000fc80000000011 */
[----:B------:R-:W-:-:S04]  /*2330*/  FFMA R17, R2, R17, -0.074792981147766113281 ;  /* 0xbd992d1002117423 */ /* 0x000fc80000000011 */
[----:B------:R-:W-:-:S04]  /*2340*/  FFMA R17, R2, R17, 0.10640415549278259277 ;  /* 0x3dd9ea6c02117423 */ /* 0x000fc80000000011 */
[----:B------:R-:W-:-:S04]  /*2350*/  FFMA R17, R2, R17, -0.14207722246646881104 ;  /* 0xbe117cb102117423 */ /* 0x000fc80000000011 */
[----:B------:R-:W-:-:S04]  /*2360*/  FFMA R17, R2, R17, 0.19993925094604492188 ;  /* 0x3e4cbce002117423 */ /* 0x000fc80000000011 */
[----:B------:R-:W-:-:S04]  /*2370*/  FFMA R17, R2, R17, -0.33333197236061096191 ;  /* 0xbeaaaa7d02117423 */ /* 0x000fc80000000011 */
[----:B------:R-:W-:Y:S01]  /*2380*/  FMUL R2, R2, R17 ;  /* 0x0000001102027220 */ /* 0x000fe20000400000 */
[----:B------:R-:W-:-:S03]  /*2390*/  IMAD.MOV.U32 R17, RZ, RZ, 0x3f6ee581 ;  /* 0x3f6ee581ff117424 */ /* 0x000fc600078e00ff */
[----:B------:R-:W-:Y:S02]  /*23a0*/  FFMA R2, R2, R15, R15 ;  /* 0x0000000f02027223 */ /* 0x000fe4000000000f */
[C---:B------:R-:W-:Y:S02]  /*23b0*/  FSEL R16, R17.reuse, 1.8663789033889770508, P2 ;  /* 0x3feee58111107808 */ /* 0x040fe40001000000 */
[----:B------:R-:W-:-:S05]  /*23c0*/  FFMA R15, R17, 1.6832555532455444336, -R2 ;  /* 0x3fd774eb110f7823 */ /* 0x000fca0000000802 */
[-C--:B------:R-:W-:Y:S02]  /*23d0*/  FSEL R18, R15, R2.reuse, P2 ;  /* 0x000000020f127208 */ /* 0x080fe40001000000 */
[----:B------:R-:W-:Y:S02]  /*23e0*/  FSEL R15, R2, -R2, P2 ;  /* 0x80000002020f7208 */ /* 0x000fe40001000000 */
[----:B------:R-:W-:-:S03]  /*23f0*/  MOV R2, 0x4016cbe4 ;  /* 0x4016cbe400027802 */ /* 0x000fc60000000f00 */
[----:B------:R-:W-:Y:S01]  /*2400*/  @!P0 FFMA R18, R16, 1.6832555532455444336, R15 ;  /* 0x3fd774eb10128823 */ /* 0x000fe2000000000f */
[----:B------:R-:W-:Y:S01]  /*2410*/  @!P3 FSEL R18, R2, 0.78539818525314331055, !P0 ;  /* 0x3f490fdb0212b808 */ /* 0x000fe20004000000 */
[----:B------:R-:W2:Y:S01]  /*2420*/  LDC R15, c[0x0][0x3b0] ;  /* 0x0000ec00ff0f7b82 */ /* 0x000ea20000000800 */
[----:B------:R-:W-:Y:S02]  /*2430*/  @!P1 FSEL R18, RZ, 3.1415927410125732422, P0 ;  /* 0x40490fdbff129808 */ /* 0x000fe40000000000 */
[----:B------:R-:W-:Y:S02]  /*2440*/  FSETP.NAN.AND P0, PT, R14, R14, PT ;  /* 0x0000000e0e00720b */ /* 0x000fe40003f08000 */
[----:B------:R-:W-:-:S04]  /*2450*/  LOP3.LUT R13, R18, 0x80000000, R13, 0xb8, !PT ;  /* 0x80000000120d7812 */ /* 0x000fc800078eb80d */
[----:B------:R-:W-:-:S05]  /*2460*/  FSEL R13, R14, R13, P0 ;  /* 0x0000000d0e0d7208 */ /* 0x000fca0000000000 */
[----:B-1----:R-:W-:Y:S01]  /*2470*/  FMUL R2, R13, UR4 ;  /* 0x000000040d027c20 */ /* 0x002fe20008400000 */
[----:B------:R-:W-:-:S04]  /*2480*/  IMAD.MOV.U32 R13, RZ, RZ, RZ ;  /* 0x000000ffff0d7224 */ /* 0x000fc800078e00ff */
[----:B--2---:R-:W-:-:S13]  /*2490*/  FSETP.GEU.AND P0, PT, R2, R15, PT ;  /* 0x0000000f0200720b */ /* 0x004fda0003f0e000 */
[----:B------:R-:W-:Y:S05]  /*24a0*/  @!P0 BRA `(.L_x_24) ;  /* 0x0000000400f48947 */ /* 0x000fea0003800000 */
[----:B------:R-:W1:Y:S01]  /*24b0*/  LDCU UR4, c[0x0][0x3b4] ;  /* 0x00007680ff0477ac */ /* 0x000e620008000800 */
[----:B------:R-:W-:Y:S01]  /*24c0*/  IMAD.U32 R13, RZ, RZ, UR6 ;  /* 0x00000006ff0d7e24 */ /* 0x000fe2000f8e00ff */
[----:B-1----:R-:W-:-:S13]  /*24d0*/  FSETP.GE.AND P0, PT, R2, UR4, PT ;  /* 0x0000000402007c0b */ /* 0x002fda000bf06000 */
[----:B------:R-:W-:Y:S05]  /*24e0*/  @P0 BRA `(.L_x_24) ;  /* 0x0000000400e40947 */ /* 0x000fea0003800000 */
[----:B------:R-:W1:Y:S02]  /*24f0*/  LDCU UR4, c[0x0][0x3c0] ;  /* 0x00007800ff0477ac */ /* 0x000e640008000800 */
[----:B-1----:R-:W-:-:S09]  /*2500*/  UISETP.NE.AND UP0, UPT, UR4, 0x2, UPT ;  /* 0x000000020400788c */ /* 0x002fd2000bf05270 */
[----:B------:R-:W-:Y:S05]  /*2510*/  BRA.U !UP0, `(.L_x_25) ;  /* 0x0000000508207547 */ /* 0x000fea000b800000 */
[----:B------:R-:W-:-:S09]  /*2520*/  UISETP.NE.AND UP0, UPT, UR4, 0x1, UPT ;  /* 0x000000010400788c */ /* 0x000fd2000bf05270 */
[----:B------:R-:W-:Y:S05]  /*2530*/  BRA.U !UP0, `(.L_x_26) ;  /* 0x00000001085c7547 */ /* 0x000fea000b800000 */
[----:B------:R-:W-:Y:S01]  /*2540*/  UISETP.NE.AND UP0, UPT, UR4, URZ, UPT ;  /* 0x000000ff0400728c */ /* 0x000fe2000bf05270 */
[----:B------:R-:W-:-:S08]  /*2550*/  IMAD.MOV.U32 R13, RZ, RZ, R7 ;  /* 0x000000ffff0d7224 */ /* 0x000fd000078e0007 */
[----:B------:R-:W-:Y:S05]  /*2560*/  BRA.U UP0, `(.L_x_24) ;  /* 0x0000000500c47547 */ /* 0x000fea000b800000 */
[----:B------:R-:W1:Y:S01]  /*2570*/  LDC R13, c[0x0][0x3bc] ;  /* 0x0000ef00ff0d7b82 */ /* 0x000e620000000800 */
[----:B------:R-:W-:Y:S01]  /*2580*/  FADD R2, R2, -R15 ;  /* 0x8000000f02027221 */ /* 0x000fe20000000000 */
[----:B------:R-:W-:Y:S01]  /*2590*/  BSSY.RECONVERGENT B2, `(.L_x_27) ;  /* 0x000000e000027945 */ /* 0x000fe20003800200 */
[----:B-1----:R-:W1:Y:S08]  /*25a0*/  MUFU.RCP R3, R13 ;  /* 0x0000000d00037308 */ /* 0x002e700000001000 */
[----:B------:R-:W2:Y:S01]  /*25b0*/  FCHK P0, R2, R13 ;  /* 0x0000000d02007302 */ /* 0x000ea20000000000 */
[----:B-1----:R-:W-:-:S04]  /*25c0*/  FFMA R14, R3, -R13, 1 ;  /* 0x3f800000030e7423 */ /* 0x002fc8000000080d */
[----:B------:R-:W-:-:S04]  /*25d0*/  FFMA R3, R3, R14, R3 ;  /* 0x0000000e03037223 */ /* 0x000fc80000000003 */
[----:B------:R-:W-:-:S04]  /*25e0*/  FFMA R7, R2, R3, RZ ;  /* 0x0000000302077223 */ /* 0x000fc800000000ff */
[----:B------:R-:W-:-:S04]  /*25f0*/  FFMA R14, R7, -R13, R2 ;  /* 0x8000000d070e7223 */ /* 0x000fc80000000002 */
[----:B------:R-:W-:Y:S01]  /*2600*/  FFMA R3, R3, R14, R7 ;  /* 0x0000000e03037223 */ /* 0x000fe20000000007 */
[----:B--2---:R-:W-:Y:S06]  /*2610*/  @!P0 BRA `(.L_x_28) ;  /* 0x0000000000148947 */ /* 0x004fec0003800000 */
[----:B------:R-:W1:Y:S01]  /*2620*/  LDCU UR4, c[0x0][0x3bc] ;  /* 0x00007780ff0477ac */ /* 0x000e620008000800 */
[----:B------:R-:W-:Y:S02]  /*2630*/  MOV R16, 0x2660 ;  /* 0x0000266000107802 */ /* 0x000fe40000000f00 */
[----:B-1----:R-:W-:-:S07]  /*2640*/  MOV R3, UR4 ;  /* 0x0000000400037c02 */ /* 0x002fce0008000f00 */
[----:B0-----:R-:W-:Y:S05]  /*2650*/  CALL.REL.NOINC `($__internal_1_$__cuda_sm3x_div_rn_noftz_f32_slowpath) ;  /* 0x0000000800147944 */ /* 0x001fea0003c00000 */
[----:B------:R-:W-:-:S07]  /*2660*/  IMAD.MOV.U32 R3, RZ, RZ, R2 ;  /* 0x000000ffff037224 */ /* 0x000fce00078e0002 */
.L_x_28:
[----:B------:R-:W-:Y:S05]  /*2670*/  BSYNC.RECONVERGENT B2 ;  /* 0x0000000000027941 */ /* 0x000fea0003800200 */
.L_x_27:
[----:B------:R-:W1:Y:S02]  /*2680*/  F2I.TRUNC.NTZ R3, R3 ;  /* 0x0000000300037305 */ /* 0x000e64000020f100 */
[----:B-1----:R-:W-:Y:S01]  /*2690*/  VIADD R13, R3, 0x1 ;  /* 0x00000001030d7836 */ /* 0x002fe20000000000 */
[----:B------:R-:W-:Y:S06]  /*26a0*/  BRA `(.L_x_24) ;  /* 0x0000000400747947 */ /* 0x000fec0003800000 */
.L_x_26:
[C---:B------:R-:W-:Y:S01]  /*26b0*/  FMUL R3, R2.reuse, 8388608 ;  /* 0x4b00000002037820 */ /* 0x040fe20000400000 */
[----:B------:R-:W-:Y:S01]  /*26c0*/  FSETP.GEU.AND P0, PT, R2, 1.175494350822287508e-38, PT ;  /* 0x008000000200780b */ /* 0x000fe20003f0e000 */
[----:B------:R-:W-:Y:S01]  /*26d0*/  IMAD.MOV.U32 R14, RZ, RZ, 0x3e055027 ;  /* 0x3e055027ff0e7424 */ /* 0x000fe200078e00ff */
[----:B------:R-:W-:Y:S02]  /*26e0*/  BSSY.RECONVERGENT B2, `(.L_x_29) ;  /* 0x0000028000027945 */ /* 0x000fe40003800200 */
[----:B------:R-:W-:Y:S02]  /*26f0*/  FSEL R2, R3, R2, !P0 ;  /* 0x0000000203027208 */ /* 0x000fe40004000000 */
[----:B------:R-:W-:Y:S02]  /*2700*/  FSEL R7, RZ, -23, P0 ;  /* 0xc1b80000ff077808 */ /* 0x000fe40000000000 */
[C---:B------:R-:W-:Y:S01]  /*2710*/  ISETP.GT.U32.AND P0, PT, R2.reuse, 0x7f7fffff, PT ;  /* 0x7f7fffff0200780c */ /* 0x040fe20003f04070 */
[----:B------:R-:W-:-:S05]  /*2720*/  VIADD R3, R2, 0xc0d55555 ;  /* 0xc0d5555502037836 */ /* 0x000fca0000000000 */
[----:B------:R-:W-:-:S04]  /*2730*/  LOP3.LUT R13, R3, 0xff800000, RZ, 0xc0, !PT ;  /* 0xff800000030d7812 */ /* 0x000fc800078ec0ff */
[----:B------:R-:W-:-:S05]  /*2740*/  IADD3 R3, PT, PT, R2, -R13, RZ ;  /* 0x8000000d02037210 */ /* 0x000fca0007ffe0ff */
[----:B------:R-:W-:Y:S02]  /*2750*/  FADD R15, R3, -1 ;  /* 0xbf800000030f7421 */ /* 0x000fe40000000000 */
[----:B------:R-:W1:Y:S02]  /*2760*/  LDC R3, c[0x0][0x3bc] ;  /* 0x0000ef00ff037b82 */ /* 0x000e640000000800 */
[----:B------:R-:W-:-:S04]  /*2770*/  FFMA R14, R15, -R14, 0.14084610342979431152 ;  /* 0x3e1039f60f0e7423 */ /* 0x000fc8000000080e */
[----:B------:R-:W-:-:S04]  /*2780*/  FFMA R14, R15, R14, -0.12148627638816833496 ;  /* 0xbdf8cdcc0f0e7423 */ /* 0x000fc8000000000e */
[----:B------:R-:W-:-:S04]  /*2790*/  FFMA R14, R15, R14, 0.13980610668659210205 ;  /* 0x3e0f29550f0e7423 */ /* 0x000fc8000000000e */
[----:B------:R-:W-:-:S04]  /*27a0*/  FFMA R14, R15, R14, -0.16684235632419586182 ;  /* 0xbe2ad8b90f0e7423 */ /* 0x000fc8000000000e */
[----:B------:R-:W-:-:S04]  /*27b0*/  FFMA R14, R15, R14, 0.20012299716472625732 ;  /* 0x3e4ced0b0f0e7423 */ /* 0x000fc8000000000e */
[C---:B------:R-:W-:Y:S01]  /*27c0*/  FFMA R14, R15.reuse, R14, -0.24999669194221496582 ;  /* 0xbe7fff220f0e7423 */ /* 0x040fe2000000000e */
[----:B-1----:R-:W1:Y:S03]  /*27d0*/  MUFU.RCP R18, R3 ;  /* 0x0000000300127308 */ /* 0x002e660000001000 */
[----:B------:R-:W-:-:S04]  /*27e0*/  FFMA R14, R15, R14, 0.33333182334899902344 ;  /* 0x3eaaaa780f0e7423 */ /* 0x000fc8000000000e */
[C---:B------:R-:W-:Y:S01]  /*27f0*/  FFMA R16, R15.reuse, R14, -0.5 ;  /* 0xbf0000000f107423 */ /* 0x040fe2000000000e */
[----:B------:R-:W-:Y:S01]  /*2800*/  I2FP.F32.S32 R14, R13 ;  /* 0x0000000d000e7245 */ /* 0x000fe20000201400 */
[----:B------:R-:W-:Y:S02]  /*2810*/  IMAD.MOV.U32 R13, RZ, RZ, 0x7f800000 ;  /* 0x7f800000ff0d7424 */ /* 0x000fe400078e00ff */
[C---:B------:R-:W-:Y:S02]  /*2820*/  FMUL R16, R15.reuse, R16 ;  /* 0x000000100f107220 */ /* 0x040fe40000400000 */
[----:B------:R-:W-:Y:S02]  /*2830*/  FFMA R7, R14, 1.1920928955078125e-07, R7 ;  /* 0x340000000e077823 */ /* 0x000fe40000000007 */
[----:B------:R-:W-:-:S04]  /*2840*/  FFMA R16, R15, R16, R15 ;  /* 0x000000100f107223 */ /* 0x000fc8000000000f */
[----:B------:R-:W-:Y:S01]  /*2850*/  FFMA R7, R7, 0.69314718246459960938, R16 ;  /* 0x3f31721807077823 */ /* 0x000fe20000000010 */
[C---:B------:R-:W-:Y:S01]  /*2860*/  @P0 FFMA R7, R2.reuse, R13, +INF ;  /* 0x7f80000002070423 */ /* 0x040fe2000000000d */
[----:B------:R-:W-:-:S04]  /*2870*/  FSETP.NEU.AND P0, PT, R2, RZ, PT ;  /* 0x000000ff0200720b */ /* 0x000fc80003f0d000 */
[----:B------:R-:W-:Y:S01]  /*2880*/  FSEL R2, R7, -INF , P0 ;  /* 0xff80000007027808 */ /* 0x000fe20000000000 */
[----:B-1----:R-:W-:-:S04]  /*2890*/  FFMA R7, R18, -R3, 1 ;  /* 0x3f80000012077423 */ /* 0x002fc80000000803 */
[----:B------:R-:W-:Y:S01]  /*28a0*/  FADD R16, -R11, R2 ;  /* 0x000000020b107221 */ /* 0x000fe20000000100 */
[----:B------:R-:W-:-:S03]  /*28b0*/  FFMA R2, R18, R7, R18 ;  /* 0x0000000712027223 */ /* 0x000fc60000000012 */
[----:B------:R-:W1:Y:S01]  /*28c0*/  FCHK P0, R16, R3 ;  /* 0x0000000310007302 */ /* 0x000e620000000000 */
[----:B------:R-:W-:-:S04]  /*28d0*/  FFMA R7, R2, R16, RZ ;  /* 0x0000001002077223 */ /* 0x000fc800000000ff */
[----:B------:R-:W-:-:S04]  /*28e0*/  FFMA R14, R7, -R3, R16 ;  /* 0x80000003070e7223 */ /* 0x000fc80000000010 */
[----:B------:R-:W-:Y:S01]  /*28f0*/  FFMA R2, R2, R14, R7 ;  /* 0x0000000e02027223 */ /* 0x000fe20000000007 */
[----:B-1----:R-:W-:Y:S06]  /*2900*/  @!P0 BRA `(.L_x_30) ;  /* 0x0000000000148947 */ /* 0x002fec0003800000 */
[----:B------:R-:W1:Y:S01]  /*2910*/  LDCU UR4, c[0x0][0x3bc] ;  /* 0x00007780ff0477ac */ /* 0x000e620008000800 */
[----:B------:R-:W-:Y:S01]  /*2920*/  IMAD.MOV.U32 R2, RZ, RZ, R16 ;  /* 0x000000ffff027224 */ /* 0x000fe200078e0010 */
[----:B------:R-:W-:Y:S02]  /*2930*/  MOV R16, 0x2960 ;  /* 0x0000296000107802 */ /* 0x000fe40000000f00 */
[----:B-1----:R-:W-:-:S07]  /*2940*/  MOV R3, UR4 ;  /* 0x0000000400037c02 */ /* 0x002fce0008000f00 */
[----:B0-----:R-:W-:Y:S05]  /*2950*/  CALL.REL.NOINC `($__internal_1_$__cuda_sm3x_div_rn_noftz_f32_slowpath) ;  /* 0x0000000400547944 */ /* 0x001fea0003c00000 */
.L_x_30:
[----:B------:R-:W-:Y:S05]  /*2960*/  BSYNC.RECONVERGENT B2 ;  /* 0x0000000000027941 */ /* 0x000fea0003800200 */
.L_x_29:
[----:B------:R-:W1:Y:S02]  /*2970*/  F2I.TRUNC.NTZ R2, R2 ;  /* 0x0000000200027305 */ /* 0x000e64000020f100 */
[----:B-1----:R-:W-:Y:S01]  /*2980*/  VIADD R13, R2, 0x1 ;  /* 0x00000001020d7836 */ /* 0x002fe20000000000 */
[----:B------:R-:W-:Y:S06]  /*2990*/  BRA `(.L_x_24) ;  /* 0x0000000000b87947 */ /* 0x000fec0003800000 */
.L_x_25:
[----:B------:R-:W-:Y:S01]  /*29a0*/  FSETP.GEU.AND P0, PT, R2, 1.175494350822287508e-38, PT ;  /* 0x008000000200780b */ /* 0x000fe20003f0e000 */
[----:B------:R-:W-:Y:S01]  /*29b0*/  HFMA2 R14, -RZ, RZ, 1.5048828125, 33.21875 ;  /* 0x3e055027ff0e7431 */ /* 0x000fe200000001ff */
[----:B------:R-:W-:Y:S02]  /*29c0*/  BSSY.RECONVERGENT B2, `(.L_x_31) ;  /* 0x0000029000027945 */ /* 0x000fe40003800200 */
[----:B------:R-:W-:-:S09]  /*29d0*/  FSEL R7, RZ, -23, P0 ;  /* 0xc1b80000ff077808 */ /* 0x000fd20000000000 */
[----:B------:R-:W-:-:S04]  /*29e0*/  @!P0 FMUL R2, R2, 8388608 ;  /* 0x4b00000002028820 */ /* 0x000fc80000400000 */
[C---:B------:R-:W-:Y:S01]  /*29f0*/  VIADD R3, R2.reuse, 0xc0d55555 ;  /* 0xc0d5555502037836 */ /* 0x040fe20000000000 */
[----:B------:R-:W-:-:S04]  /*2a00*/  ISETP.GT.U32.AND P0, PT, R2, 0x7f7fffff, PT ;  /* 0x7f7fffff0200780c */ /* 0x000fc80003f04070 */
[----:B------:R-:W-:-:S05]  /*2a10*/  LOP3.LUT R13, R3, 0xff800000, RZ, 0xc0, !PT ;  /* 0xff800000030d7812 */ /* 0x000fca00078ec0ff */
[----:B------:R-:W-:-:S04]  /*2a20*/  IMAD.IADD R3, R2, 0x1, -R13 ;  /* 0x0000000102037824 */ /* 0x000fc800078e0a0d */
[----:B------:R-:W-:Y:S02]  /*2a30*/  FADD R15, R3, -1 ;  /* 0xbf800000030f7421 */ /* 0x000fe40000000000 */
[----:B------:R-:W1:Y:S02]  /*2a40*/  LDC R3, c[0x0][0x3bc] ;  /* 0x0000ef00ff037b82 */ /* 0x000e640000000800 */
[----:B------:R-:W-:-:S04]  /*2a50*/  FFMA R14, R15, -R14, 0.14084610342979431152 ;  /* 0x3e1039f60f0e7423 */ /* 0x000fc8000000080e */
[----:B------:R-:W-:-:S04]  /*2a60*/  FFMA R14, R15, R14, -0.12148627638816833496 ;  /* 0xbdf8cdcc0f0e7423 */ /* 0x000fc8000000000e */
[----:B------:R-:W-:-:S04]  /*2a70*/  FFMA R14, R15, R14, 0.13980610668659210205 ;  /* 0x3e0f29550f0e7423 */ /* 0x000fc8000000000e */
[----:B------:R-:W-:-:S04]  /*2a80*/  FFMA R14, R15, R14, -0.16684235632419586182 ;  /* 0xbe2ad8b90f0e7423 */ /* 0x000fc8000000000e */
[----:B------:R-:W-:-:S04]  /*2a90*/  FFMA R14, R15, R14, 0.20012299716472625732 ;  /* 0x3e4ced0b0f0e7423 */ /* 0x000fc8000000000e */
[----:B------:R-:W-:-:S04]  /*2aa0*/  FFMA R14, R15, R14, -0.24999669194221496582 ;  /* 0xbe7fff220f0e7423 */ /* 0x000fc8000000000e */
[----:B------:R-:W-:-:S04]  /*2ab0*/  FFMA R14, R15, R14, 0.33333182334899902344 ;  /* 0x3eaaaa780f0e7423 */ /* 0x000fc8000000000e */
[C---:B------:R-:W-:Y:S01]  /*2ac0*/  FFMA R16, R15.reuse, R14, -0.5 ;  /* 0xbf0000000f107423 */ /* 0x040fe2000000000e */
[----:B------:R-:W-:Y:S01]  /*2ad0*/  I2FP.F32.S32 R14, R13 ;  /* 0x0000000d000e7245 */ /* 0x000fe20000201400 */
[----:B------:R-:W-:Y:S02]  /*2ae0*/  IMAD.MOV.U32 R13, RZ, RZ, 0x7f800000 ;  /* 0x7f800000ff0d7424 */ /* 0x000fe400078e00ff */
[C---:B------:R-:W-:Y:S02]  /*2af0*/  FMUL R16, R15.reuse, R16 ;  /* 0x000000100f107220 */ /* 0x040fe40000400000 */
[----:B------:R-:W-:Y:S02]  /*2b00*/  FFMA R7, R14, 1.1920928955078125e-07, R7 ;  /* 0x340000000e077823 */ /* 0x000fe40000000007 */
[----:B------:R-:W-:Y:S01]  /*2b10*/  FFMA R16, R15, R16, R15 ;  /* 0x000000100f107223 */ /* 0x000fe2000000000f */
[----:B-1----:R-:W1:Y:S03]  /*2b20*/  MUFU.RCP R14, R3 ;  /* 0x00000003000e7308 */ /* 0x002e660000001000 */
[----:B------:R-:W-:Y:S01]  /*2b30*/  FFMA R7, R7, 0.69314718246459960938, R16 ;  /* 0x3f31721807077823 */ /* 0x000fe20000000010 */
[C---:B------:R-:W-:Y:S01]  /*2b40*/  @P0 FFMA R7, R2.reuse, R13, +INF ;  /* 0x7f80000002070423 */ /* 0x040fe2000000000d */
[----:B------:R-:W-:-:S03]  /*2b50*/  FSETP.NEU.AND P0, PT, R2, RZ, PT ;  /* 0x000000ff0200720b */ /* 0x000fc60003f0d000 */
[----:B------:R-:W-:-:S05]  /*2b60*/  FMUL R7, R7, 0.43429449200630187988 ;  /* 0x3ede5bd907077820 */ /* 0x000fca0000400000 */
        /* <DEDUP_REMOVED lines=11> */
[----:B------:R-:W-:Y:S01]  /*2c20*/  MOV R16, 0x2c50 ;  /* 0x00002c5000107802 */ /* 0x000fe20000000f00 */
[----:B-1----:R-:W-:-:S07]  /*2c30*/  IMAD.U32 R3, RZ, RZ, UR4 ;  /* 0x00000004ff037e24 */ /* 0x002fce000f8e00ff */
[----:B0-----:R-:W-:Y:S05]  /*2c40*/  CALL.REL.NOINC `($__internal_1_$__cuda_sm3x_div_rn_noftz_f32_slowpath) ;  /* 0x0000000000987944 */ /* 0x001fea0003c00000 */
.L_x_32:
[----:B------:R-:W-:Y:S05]  /*2c50*/  BSYNC.RECONVERGENT B2 ;  /* 0x0000000000027941 */ /* 0x000fea0003800200 */
.L_x_31:
[----:B------:R-:W1:Y:S02]  /*2c60*/  F2I.TRUNC.NTZ R2, R2 ;  /* 0x0000000200027305 */ /* 0x000e64000020f100 */
[----:B-1----:R-:W-:-:S07]  /*2c70*/  IADD3 R13, PT, PT, R2, 0x1, RZ ;  /* 0x00000001020d7810 */ /* 0x002fce0007ffe0ff */
.L_x_24:
[----:B------:R-:W-:Y:S05]  /*2c80*/  BSYNC.RECONVERGENT B1 ;  /* 0x0000000000017941 */ /* 0x000fea0003800200 */
.L_x_23:
[----:B------:R-:W1:Y:S01]  /*2c90*/  LDC.64 R2, c[0x0][0x3a8] ;  /* 0x0000ea00ff027b82 */ /* 0x000e620000000a00 */
[----:B------:R-:W-:-:S04]  /*2ca0*/  IMAD.IADD R7, R10, 0x1, R13 ;  /* 0x000000010a077824 */ /* 0x000fc800078e020d */
[----:B-1----:R-:W-:-:S05]  /*2cb0*/  IMAD.WIDE R2, R7, 0x4, R2 ;  /* 0x0000000407027825 */ /* 0x002fca00078e0202 */
[----:B------:R-:W2:Y:S02]  /*2cc0*/  LDG.E R13, desc[UR8][R2.64] ;  /* 0x00000008020d7981 */ /* 0x000ea4000c1e1900 */
[----:B--2---:R-:W-:-:S05]  /*2cd0*/  VIADD R13, R13, 0x1 ;  /* 0x000000010d0d7836 */ /* 0x004fca0000000000 */
[----:B------:R1:W-:Y:S02]  /*2ce0*/  STG.E desc[UR8][R2.64], R13 ;  /* 0x0000000d02007986 */ /* 0x0003e4000c101908 */
.L_x_7:
[----:B------:R-:W-:Y:S05]  /*2cf0*/  BSYNC.RECONVERGENT B0 ;  /* 0x0000000000007941 */ /* 0x000fea0003800200 */
.L_x_6:
[C---:B------:R-:W-:Y:S01]  /*2d00*/  ISETP.NE.AND P0, PT, R9.reuse, R8, PT ;  /* 0x000000080900720c */ /* 0x040fe20003f05270 */
[----:B------:R-:W-:-:S12]  /*2d10*/  VIADD R9, R9, 0x1 ;  /* 0x0000000109097836 */ /* 0x000fd80000000000 */
[----:B------:R-:W-:Y:S05]  /*2d20*/  @P0 BRA `(.L_x_33) ;  /* 0xffffffdc00ec0947 */ /* 0x000fea000383ffff */
[----:B------:R-:W-:Y:S05]  /*2d30*/  EXIT ;  /* 0x000000000000794d */ /* 0x000fea0003800000 */
        .weak           $__internal_0_$__cuda_sm20_sqrt_rn_f32_slowpath
        .type           $__internal_0_$__cuda_sm20_sqrt_rn_f32_slowpath,@function
        .size           $__internal_0_$__cuda_sm20_sqrt_rn_f32_slowpath,($__internal_1_$__cuda_sm3x_div_rn_noftz_f32_slowpath - $__internal_0_$__cuda_sm20_sqrt_rn_f32_slowpath)
$__internal_0_$__cuda_sm20_sqrt_rn_f32_slowpath:
[----:B------:R-:W-:-:S13]  /*2d40*/  LOP3.LUT P0, RZ, R2, 0x7fffffff, RZ, 0xc0, !PT ;  /* 0x7fffffff02ff7812 */ /* 0x000fda000780c0ff */
[----:B------:R-:W-:Y:S01]  /*2d50*/  @!P0 MOV R3, R2 ;  /* 0x0000000200038202 */ /* 0x000fe20000000f00 */
[----:B------:R-:W-:Y:S06]  /*2d60*/  @!P0 BRA `(.L_x_34) ;  /* 0x0000000000408947 */ /* 0x000fec0003800000 */
[----:B------:R-:W-:-:S13]  /*2d70*/  FSETP.GEU.FTZ.AND P0, PT, R2, RZ, PT ;  /* 0x000000ff0200720b */ /* 0x000fda0003f1e000 */
[----:B------:R-:W-:Y:S01]  /*2d80*/  @!P0 IMAD.MOV.U32 R3, RZ, RZ, 0x7fffffff ;  /* 0x7fffffffff038424 */ /* 0x000fe200078e00ff */
[----:B------:R-:W-:Y:S06]  /*2d90*/  @!P0 BRA `(.L_x_34) ;  /* 0x0000000000348947 */ /* 0x000fec0003800000 */
[----:B------:R-:W-:-:S13]  /*2da0*/  FSETP.GTU.FTZ.AND P0, PT, |R2|, +INF , PT ;  /* 0x7f8000000200780b */ /* 0x000fda0003f1c200 */
[----:B------:R-:W-:Y:S01]  /*2db0*/  @P0 FADD.FTZ R3, R2, 1 ;  /* 0x3f80000002030421 */ /* 0x000fe20000010000 */
[----:B------:R-:W-:Y:S06]  /*2dc0*/  @P0 BRA `(.L_x_34) ;  /* 0x0000000000280947 */ /* 0x000fec0003800000 */
[----:B------:R-:W-:-:S13]  /*2dd0*/  FSETP.NEU.FTZ.AND P0, PT, |R2|, +INF , PT ;  /* 0x7f8000000200780b */ /* 0x000fda0003f1d200 */
[----:B------:R-:W-:-:S04]  /*2de0*/  @P0 FFMA R13, R2, 1.84467440737095516160e+19, RZ ;  /* 0x5f800000020d0823 */ /* 0x000fc800000000ff */
[----:B------:R-:W0:Y:S02]  /*2df0*/  @P0 MUFU.RSQ R14, R13 ;  /* 0x0000000d000e0308 */ /* 0x000e240000001400 */
[----:B0-----:R-:W-:Y:S01]  /*2e00*/  @P0 FMUL.FTZ R16, R13, R14 ;  /* 0x0000000e0d100220 */ /* 0x001fe20000410000 */
[----:B------:R-:W-:-:S03]  /*2e10*/  @P0 FMUL.FTZ R14, R14, 0.5 ;  /* 0x3f0000000e0e0820 */ /* 0x000fc60000410000 */
[----:B------:R-:W-:-:S04]  /*2e20*/  @P0 FADD.FTZ R3, -R16, -RZ ;  /* 0x800000ff10030221 */ /* 0x000fc80000010100 */
[----:B------:R-:W-:Y:S01]  /*2e30*/  @P0 FFMA R15, R16, R3, R13 ;  /* 0x00000003100f0223 */ /* 0x000fe2000000000d */
[----:B------:R-:W-:-:S03]  /*2e40*/  @!P0 IMAD.MOV.U32 R3, RZ, RZ, R2 ;  /* 0x000000ffff038224 */ /* 0x000fc600078e0002 */
[----:B------:R-:W-:-:S04]  /*2e50*/  @P0 FFMA R14, R15, R14, R16 ;  /* 0x0000000e0f0e0223 */ /* 0x000fc80000000010 */
[----:B------:R-:W-:-:S07]  /*2e60*/  @P0 FMUL.FTZ R3, R14, 2.3283064365386962891e-10 ;  /* 0x2f8000000e030820 */ /* 0x000fce0000410000 */
.L_x_34:
[----:B------:R-:W-:Y:S01]  /*2e70*/  IMAD.MOV.U32 R13, RZ, RZ, R3 ;  /* 0x000000ffff0d7224 */ /* 0x000fe200078e0003 */
[----:B------:R-:W-:Y:S01]  /*2e80*/  MOV R2, R17 ;  /* 0x0000001100027202 */ /* 0x000fe20000000f00 */
[----:B------:R-:W-:-:S04]  /*2e90*/  IMAD.MOV.U32 R3, RZ, RZ, 0x0 ;  /* 0x00000000ff037424 */ /* 0x000fc800078e00ff */
[----:B------:R-:W-:Y:S05]  /*2ea0*/  RET.REL.NODEC R2 `(_Z8distancePfS_S_S_iiPiffifibf) ;  /* 0xffffffd002547950 */ /* 0x000fea0003c3ffff */
        .weak           $__internal_1_$__cuda_sm3x_div_rn_noftz_f32_slowpath
        .type           $__internal_1_$__cuda_sm3x_div_rn_noftz_f32_slowpath,@function
        .size           $__internal_1_$__cuda_sm3x_div_rn_noftz_f32_slowpath,(.L_x_48 - $__internal_1_$__cuda_sm3x_div_rn_noftz_f32_slowpath)
$__internal_1_$__cuda_sm3x_div_rn_noftz_f32_slowpath:
[----:B------:R-:W-:Y:S01]  /*2eb0*/  SHF.R.U32.HI R15, RZ, 0x17, R3 ;  /* 0x00000017ff0f7819 */ /* 0x000fe20000011603 */
[----:B------:R-:W-:Y:S01]  /*2ec0*/  BSSY.RECONVERGENT B3, `(.L_x_35) ;  /* 0x0000063000037945 */ /* 0x000fe20003800200 */
[----:B------:R-:W-:Y:S02]  /*2ed0*/  SHF.R.U32.HI R17, RZ, 0x17, R2 ;  /* 0x00000017ff117819 */ /* 0x000fe40000011602 */
[----:B------:R-:W-:Y:S02]  /*2ee0*/  LOP3.LUT R15, R15, 0xff, RZ, 0xc0, !PT ;  /* 0x000000ff0f0f7812 */ /* 0x000fe400078ec0ff */
[----:B------:R-:W-:Y:S02]  /*2ef0*/  LOP3.LUT R20, R17, 0xff, RZ, 0xc0, !PT ;  /* 0x000000ff11147812 */ /* 0x000fe400078ec0ff */
[----:B------:R-:W-:Y:S01]  /*2f00*/  MOV R19, R3 ;  /* 0x0000000300137202 */ /* 0x000fe20000000f00 */
[----:B------:R-:W-:Y:S02]  /*2f10*/  VIADD R21, R15, 0xffffffff ;  /* 0xffffffff0f157836 */ /* 0x000fe40000000000 */
[----:B------:R-:W-:-:S03]  /*2f20*/  VIADD R18, R20, 0xffffffff ;  /* 0xffffffff14127836 */ /* 0x000fc60000000000 */
[----:B------:R-:W-:-:S04]  /*2f30*/  ISETP.GT.U32.AND P0, PT, R21, 0xfd, PT ;  /* 0x000000fd1500780c */ /* 0x000fc80003f04070 */
[----:B------:R-:W-:-:S13]  /*2f40*/  ISETP.GT.U32.OR P0, PT, R18, 0xfd, P0 ;  /* 0x000000fd1200780c */ /* 0x000fda0000704470 */
[----:B------:R-:W-:Y:S01]  /*2f50*/  @!P0 IMAD.MOV.U32 R17, RZ, RZ, RZ ;  /* 0x000000ffff118224 */ /* 0x000fe200078e00ff */
[----:B------:R-:W-:Y:S06]  /*2f60*/  @!P0 BRA `(.L_x_36) ;  /* 0x00000000005c8947 */ /* 0x000fec0003800000 */
[----:B------:R-:W-:Y:S02]  /*2f70*/  FSETP.GTU.FTZ.AND P0, PT, |R2|, +INF , PT ;  /* 0x7f8000000200780b */ /* 0x000fe40003f1c200 */
[----:B------:R-:W-:-:S04]  /*2f80*/  FSETP.GTU.FTZ.AND P1, PT, |R3|, +INF , PT ;  /* 0x7f8000000300780b */ /* 0x000fc80003f3c200 */
[----:B------:R-:W-:-:S13]  /*2f90*/  PLOP3.LUT P0, PT, P0, P1, PT, 0xf8, 0x8f ;  /* 0x00000000008f781c */ /* 0x000fda0000703f70 */
[----:B------:R-:W-:Y:S05]  /*2fa0*/  @P0 BRA `(.L_x_37) ;  /* 0x00000004004c0947 */ /* 0x000fea0003800000 */
[----:B------:R-:W-:-:S13]  /*2fb0*/  LOP3.LUT P0, RZ, R19, 0x7fffffff, R2, 0xc8, !PT ;  /* 0x7fffffff13ff7812 */ /* 0x000fda000780c802 */
[----:B------:R-:W-:Y:S05]  /*2fc0*/  @!P0 BRA `(.L_x_38) ;  /* 0x00000004003c8947 */ /* 0x000fea0003800000 */
[C---:B------:R-:W-:Y:S02]  /*2fd0*/  FSETP.NEU.FTZ.AND P3, PT, |R2|.reuse, +INF , PT ;  /* 0x7f8000000200780b */ /* 0x040fe40003f7d200 */
[----:B------:R-:W-:Y:S02]  /*2fe0*/  FSETP.NEU.FTZ.AND P1, PT, |R3|, +INF , PT ;  /* 0x7f8000000300780b */ /* 0x000fe40003f3d200 */
[----:B------:R-:W-:-:S11]  /*2ff0*/  FSETP.NEU.FTZ.AND P0, PT, |R2|, +INF , PT ;  /* 0x7f8000000200780b */ /* 0x000fd60003f1d200 */
[----:B------:R-:W-:Y:S05]  /*3000*/  @!P1 BRA !P3, `(.L_x_38) ;  /* 0x00000004002c9947 */ /* 0x000fea0005800000 */
[----:B------:R-:W-:-:S04]  /*3010*/  LOP3.LUT P3, RZ, R2, 0x7fffffff, RZ, 0xc0, !PT ;  /* 0x7fffffff02ff7812 */ /* 0x000fc8000786c0ff */
[----:B------:R-:W-:-:S13]  /*3020*/  PLOP3.LUT P1, PT, P1, P3, PT, 0x2f, 0xf2 ;  /* 0x0000000000f2781c */ /* 0x000fda0000f26577 */
[----:B------:R-:W-:Y:S05]  /*3030*/  @P1 BRA `(.L_x_39) ;  /* 0x0000000400181947 */ /* 0x000fea0003800000 */
[----:B------:R-:W-:-:S04]  /*3040*/  LOP3.LUT P1, RZ, R19, 0x7fffffff, RZ, 0xc0, !PT ;  /* 0x7fffffff13ff7812 */ /* 0x000fc8000782c0ff */
[----:B------:R-:W-:-:S13]  /*3050*/  PLOP3.LUT P0, PT, P0, P1, PT, 0x2f, 0xf2 ;  /* 0x0000000000f2781c */ /* 0x000fda0000702577 */
[----:B------:R-:W-:Y:S05]  /*3060*/  @P0 BRA `(.L_x_40) ;  /* 0x0000000400000947 */ /* 0x000fea0003800000 */
[----:B------:R-:W-:Y:S02]  /*3070*/  ISETP.GE.AND P0, PT, R18, RZ, PT ;  /* 0x000000ff1200720c */ /* 0x000fe40003f06270 */
[----:B------:R-:W-:-:S11]  /*3080*/  ISETP.GE.AND P1, PT, R21, RZ, PT ;  /* 0x000000ff1500720c */ /* 0x000fd60003f26270 */
[----:B------:R-:W-:Y:S02]  /*3090*/  @P0 IMAD.MOV.U32 R17, RZ, RZ, RZ ;  /* 0x000000ffff110224 */ /* 0x000fe400078e00ff */
[----:B------:R-:W-:Y:S01]  /*30a0*/  @!P0 FFMA R2, R2, 1.84467440737095516160e+19, RZ ;  /* 0x5f80000002028823 */ /* 0x000fe200000000ff */
[----:B------:R-:W-:Y:S02]  /*30b0*/  @!P0 IMAD.MOV.U32 R17, RZ, RZ, -0x40 ;  /* 0xffffffc0ff118424 */ /* 0x000fe400078e00ff */
[----:B------:R-:W-:-:S03]  /*30c0*/  @!P1 FFMA R19, R3, 1.84467440737095516160e+19, RZ ;  /* 0x5f80000003139823 */ /* 0x000fc600000000ff */
[----:B------:R-:W-:-:S07]  /*30d0*/  @!P1 IADD3 R17, PT, PT, R17, 0x40, RZ ;  /* 0x0000004011119810 */ /* 0x000fce0007ffe0ff */
.L_x_36:
[----:B------:R-:W-:Y:S01]  /*30e0*/  LEA R18, R15, 0xc0800000, 0x17 ;  /* 0xc08000000f127811 */ /* 0x000fe200078eb8ff */
[----:B------:R-:W-:Y:S01]  /*30f0*/  VIADD R20, R20, 0xffffff81 ;  /* 0xffffff8114147836 */ /* 0x000fe20000000000 */
[----:B------:R-:W-:Y:S03]  /*3100*/  BSSY.RECONVERGENT B4, `(.L_x_41) ;  /* 0x0000035000047945 */ /* 0x000fe60003800200 */
[----:B------:R-:W-:Y:S02]  /*3110*/  IMAD.IADD R22, R19, 0x1, -R18 ;  /* 0x0000000113167824 */ /* 0x000fe400078e0a12 */
[C---:B------:R-:W-:Y:S01]  /*3120*/  IMAD R2, R20.reuse, -0x800000, R2 ;  /* 0xff80000014027824 */ /* 0x040fe200078e0202 */
[----:B------:R-:W-:Y:S01]  /*3130*/  IADD3 R20, PT, PT, R20, 0x7f, -R15 ;  /* 0x0000007f14147810 */ /* 0x000fe20007ffe80f */
[----:B------:R-:W0:Y:S01]  /*3140*/  MUFU.RCP R19, R22 ;  /* 0x0000001600137308 */ /* 0x000e220000001000 */
[----:B------:R-:W-:-:S03]  /*3150*/  FADD.FTZ R21, -R22, -RZ ;  /* 0x800000ff16157221 */ /* 0x000fc60000010100 */
[----:B------:R-:W-:Y:S02]  /*3160*/  IMAD.IADD R20, R20, 0x1, R17 ;  /* 0x0000000114147824 */ /* 0x000fe400078e0211 */
[----:B0-----:R-:W-:-:S04]  /*3170*/  FFMA R18, R19, R21, 1 ;  /* 0x3f80000013127423 */ /* 0x001fc80000000015 */
[----:B------:R-:W-:-:S04]  /*3180*/  FFMA R19, R19, R18, R19 ;  /* 0x0000001213137223 */ /* 0x000fc80000000013 */
[----:B------:R-:W-:-:S04]  /*3190*/  FFMA R18, R2, R19, RZ ;  /* 0x0000001302127223 */ /* 0x000fc800000000ff */
[----:B------:R-:W-:-:S04]  /*31a0*/  FFMA R23, R21, R18, R2 ;  /* 0x0000001215177223 */ /* 0x000fc80000000002 */
[----:B------:R-:W-:-:S04]  /*31b0*/  FFMA R18, R19, R23, R18 ;  /* 0x0000001713127223 */ /* 0x000fc80000000012 */
[----:B------:R-:W-:-:S04]  /*31c0*/  FFMA R21, R21, R18, R2 ;  /* 0x0000001215157223 */ /* 0x000fc80000000002 */
[----:B------:R-:W-:-:S05]  /*31d0*/  FFMA R2, R19, R21, R18 ;  /* 0x0000001513027223 */ /* 0x000fca0000000012 */
[----:B------:R-:W-:-:S04]  /*31e0*/  SHF.R.U32.HI R15, RZ, 0x17, R2 ;  /* 0x00000017ff0f7819 */ /* 0x000fc80000011602 */
[----:B------:R-:W-:-:S04]  /*31f0*/  LOP3.LUT R15, R15, 0xff, RZ, 0xc0, !PT ;  /* 0x000000ff0f0f7812 */ /* 0x000fc800078ec0ff */
[----:B------:R-:W-:-:S05]  /*3200*/  IADD3 R22, PT, PT, R15, R20, RZ ;  /* 0x000000140f167210 */ /* 0x000fca0007ffe0ff */
[----:B------:R-:W-:-:S05]  /*3210*/  VIADD R15, R22, 0xffffffff ;  /* 0xffffffff160f7836 */ /* 0x000fca0000000000 */
[----:B------:R-:W-:-:S13]  /*3220*/  ISETP.GE.U32.AND P0, PT, R15, 0xfe, PT ;  /* 0x000000fe0f00780c */ /* 0x000fda0003f06070 */
[----:B------:R-:W-:Y:S05]  /*3230*/  @!P0 BRA `(.L_x_42) ;  /* 0x0000000000808947 */ /* 0x000fea0003800000 */
[----:B------:R-:W-:-:S13]  /*3240*/  ISETP.GT.AND P0, PT, R22, 0xfe, PT ;  /* 0x000000fe1600780c */ /* 0x000fda0003f04270 */
[----:B------:R-:W-:Y:S05]  /*3250*/  @P0 BRA `(.L_x_43) ;  /* 0x00000000006c0947 */ /* 0x000fea0003800000 */
[----:B------:R-:W-:-:S13]  /*3260*/  ISETP.GE.AND P0, PT, R22, 0x1, PT ;  /* 0x000000011600780c */ /* 0x000fda0003f06270 */
[----:B------:R-:W-:Y:S05]  /*3270*/  @P0 BRA `(.L_x_44) ;  /* 0x0000000000740947 */ /* 0x000fea0003800000 */
[----:B------:R-:W-:Y:S02]  /*3280*/  ISETP.GE.AND P0, PT, R22, -0x18, PT ;  /* 0xffffffe81600780c */ /* 0x000fe40003f06270 */
[----:B------:R-:W-:-:S11]  /*3290*/  LOP3.LUT R2, R2, 0x80000000, RZ, 0xc0, !PT ;  /* 0x8000000002027812 */ /* 0x000fd600078ec0ff */
[----:B------:R-:W-:Y:S05]  /*32a0*/  @!P0 BRA `(.L_x_44) ;  /* 0x0000000000688947 */ /* 0x000fea0003800000 */
[-CC-:B------:R-:W-:Y:S01]  /*32b0*/  FFMA.RZ R15, R19, R21.reuse, R18.reuse ;  /* 0x00000015130f7223 */ /* 0x180fe2000000c012 */
[C---:B------:R-:W-:Y:S01]  /*32c0*/  VIADD R20, R22.reuse, 0x20 ;  /* 0x0000002016147836 */ /* 0x040fe20000000000 */
[C---:B------:R-:W-:Y:S02]  /*32d0*/  ISETP.NE.AND P3, PT, R22.reuse, RZ, PT ;  /* 0x000000ff1600720c */ /* 0x040fe40003f65270 */
[----:B------:R-:W-:Y:S02]  /*32e0*/  ISETP.NE.AND P1, PT, R22, RZ, PT ;  /* 0x000000ff1600720c */ /* 0x000fe40003f25270 */
[----:B------:R-:W-:Y:S01]  /*32f0*/  LOP3.LUT R17, R15, 0x7fffff, RZ, 0xc0, !PT ;  /* 0x007fffff0f117812 */ /* 0x000fe200078ec0ff */
[CCC-:B------:R-:W-:Y:S01]  /*3300*/  FFMA.RP R15, R19.reuse, R21.reuse, R18.reuse ;  /* 0x00000015130f7223 */ /* 0x1c0fe20000008012 */
[----:B------:R-:W-:Y:S01]  /*3310*/  FFMA.RM R18, R19, R21, R18 ;  /* 0x0000001513127223 */ /* 0x000fe20000004012 */
[----:B------:R-:W-:Y:S01]  /*3320*/  IMAD.MOV R19, RZ, RZ, -R22 ;  /* 0x000000ffff137224 */ /* 0x000fe200078e0a16 */
[----:B------:R-:W-:-:S03]  /*3330*/  LOP3.LUT R17, R17, 0x800000, RZ, 0xfc, !PT ;  /* 0x0080000011117812 */ /* 0x000fc600078efcff */
[----:B------:R-:W-:Y:S02]  /*3340*/  FSETP.NEU.FTZ.AND P0, PT, R15, R18, PT ;  /* 0x000000120f00720b */ /* 0x000fe40003f1d000 */
[----:B------:R-:W-:Y:S02]  /*3350*/  SHF.L.U32 R20, R17, R20, RZ ;  /* 0x0000001411147219 */ /* 0x000fe400000006ff */
[----:B------:R-:W-:Y:S02]  /*3360*/  SEL R18, R19, RZ, P3 ;  /* 0x000000ff13127207 */ /* 0x000fe40001800000 */
[----:B------:R-:W-:Y:S02]  /*3370*/  ISETP.NE.AND P1, PT, R20, RZ, P1 ;  /* 0x000000ff1400720c */ /* 0x000fe40000f25270 */
[----:B------:R-:W-:Y:S02]  /*3380*/  SHF.R.U32.HI R18, RZ, R18, R17 ;  /* 0x00000012ff127219 */ /* 0x000fe40000011611 */
[----:B------:R-:W-:-:S02]  /*3390*/  PLOP3.LUT P0, PT, P0, P1, PT, 0xf8, 0x8f ;  /* 0x00000000008f781c */ /* 0x000fc40000703f70 */
[----:B------:R-:W-:Y:S02]  /*33a0*/  SHF.R.U32.HI R20, RZ, 0x1, R18 ;  /* 0x00000001ff147819 */ /* 0x000fe40000011612 */
[----:B------:R-:W-:-:S04]  /*33b0*/  SEL R15, RZ, 0x1, !P0 ;  /* 0x00000001ff0f7807 */ /* 0x000fc80004000000 */
[----:B------:R-:W-:-:S04]  /*33c0*/  LOP3.LUT R15, R15, 0x1, R20, 0xf8, !PT ;  /* 0x000000010f0f7812 */ /* 0x000fc800078ef814 */
[----:B------:R-:W-:-:S04]  /*33d0*/  LOP3.LUT R15, R15, R18, RZ, 0xc0, !PT ;  /* 0x000000120f0f7212 */ /* 0x000fc800078ec0ff */
[----:B------:R-:W-:-:S04]  /*33e0*/  IADD3 R15, PT, PT, R20, R15, RZ ;  /* 0x0000000f140f7210 */ /* 0x000fc80007ffe0ff */
[----:B------:R-:W-:Y:S01]  /*33f0*/  LOP3.LUT R2, R15, R2, RZ, 0xfc, !PT ;  /* 0x000000020f027212 */ /* 0x000fe200078efcff */
[----:B------:R-:W-:Y:S06]  /*3400*/  BRA `(.L_x_44) ;  /* 0x0000000000107947 */ /* 0x000fec0003800000 */
.L_x_43:
[----:B------:R-:W-:-:S04]  /*3410*/  LOP3.LUT R2, R2, 0x80000000, RZ, 0xc0, !PT ;  /* 0x8000000002027812 */ /* 0x000fc800078ec0ff */
[----:B------:R-:W-:Y:S01]  /*3420*/  LOP3.LUT R2, R2, 0x7f800000, RZ, 0xfc, !PT ;  /* 0x7f80000002027812 */ /* 0x000fe200078efcff */
[----:B------:R-:W-:Y:S06]  /*3430*/  BRA `(.L_x_44) ;  /* 0x0000000000047947 */ /* 0x000fec0003800000 */
.L_x_42:
[----:B------:R-:W-:-:S07]  /*3440*/  IMAD R2, R20, 0x800000, R2 ;  /* 0x0080000014027824 */ /* 0x000fce00078e0202 */
.L_x_44:
[----:B------:R-:W-:Y:S05]  /*3450*/  BSYNC.RECONVERGENT B4 ;  /* 0x0000000000047941 */ /* 0x000fea0003800200 */
.L_x_41:
[----:B------:R-:W-:Y:S05]  /*3460*/  BRA `(.L_x_45) ;  /* 0x0000000000207947 */ /* 0x000fea0003800000 */
.L_x_40:
[----:B------:R-:W-:-:S04]  /*3470*/  LOP3.LUT R2, R19, 0x80000000, R2, 0x48, !PT ;  /* 0x8000000013027812 */ /* 0x000fc800078e4802 */
[----:B------:R-:W-:Y:S01]  /*3480*/  LOP3.LUT R2, R2, 0x7f800000, RZ, 0xfc, !PT ;  /* 0x7f80000002027812 */ /* 0x000fe200078efcff */
[----:B------:R-:W-:Y:S06]  /*3490*/  BRA `(.L_x_45) ;  /* 0x0000000000147947 */ /* 0x000fec0003800000 */
.L_x_39:
[----:B------:R-:W-:Y:S01]  /*34a0*/  LOP3.LUT R2, R19, 0x80000000, R2, 0x48, !PT ;  /* 0x8000000013027812 */ /* 0x000fe200078e4802 */
[----:B------:R-:W-:Y:S06]  /*34b0*/  BRA `(.L_x_45) ;  /* 0x00000000000c7947 */ /* 0x000fec0003800000 */
.L_x_38:
[----:B------:R-:W0:Y:S01]  /*34c0*/  MUFU.RSQ R2, -QNAN ;  /* 0xffc0000000027908 */ /* 0x000e220000001400 */
[----:B------:R-:W-:Y:S05]  /*34d0*/  BRA `(.L_x_45) ;  /* 0x0000000000047947 */ /* 0x000fea0003800000 */
.L_x_37:
[----:B------:R-:W-:-:S07]  /*34e0*/  FADD.FTZ R2, R2, R3 ;  /* 0x0000000302027221 */ /* 0x000fce0000010000 */
.L_x_45:
[----:B------:R-:W-:Y:S05]  /*34f0*/  BSYNC.RECONVERGENT B3 ;  /* 0x0000000000037941 */ /* 0x000fea0003800200 */
.L_x_35:
[----:B------:R-:W-:-:S04]  /*3500*/  IMAD.MOV.U32 R17, RZ, RZ, 0x0 ;  /* 0x00000000ff117424 */ /* 0x000fc800078e00ff */
[----:B0-----:R-:W-:Y:S05]  /*3510*/  RET.REL.NODEC R16 `(_Z8distancePfS_S_S_iiPiffifibf) ;  /* 0xffffffc810b87950 */ /* 0x001fea0003c3ffff */
.L_x_46:
[----:B------:R-:W-:-:S00]  /*3520*/  BRA `(.L_x_46) ;  /* 0xfffffffc00fc7947 */ /* 0x000fc0000383ffff */
[----:B------:R-:W-:-:S00]  /*3530*/  NOP ;  /* 0x0000000000007918 */ /* 0x000fc00000000000 */
        /* <DEDUP_REMOVED lines=12> */
.L_x_48:


//--------------------- .nv.global.init           --------------------------
	.section	.nv.global.init,"aw",@progbits
	.align	4
.nv.global.init:
	.type		__cudart_i2opi_f,@object
	.size		__cudart_i2opi_f,(.L_0 - __cudart_i2opi_f)
__cudart_i2opi_f:
        /*0000*/ 	.byte	0x41, 0x90, 0x43, 0x3c, 0x99, 0x95, 0x62, 0xdb, 0xc0, 0xdd, 0x34, 0xf5, 0xd1, 0x57, 0x27, 0xfc
        /*0010*/ 	.byte	0x29, 0x15, 0x44, 0x4e, 0x6e, 0x83, 0xf9, 0xa2
.L_0:


//--------------------- .nv.shared.reserved.0     --------------------------
	.section	.nv.shared.reserved.0,"aw",@nobits
	.weak		__nv_reservedSMEM_offset_0_alias
	.size		__nv_reservedSMEM_offset_0_alias, 0, 64
	.other		__nv_reservedSMEM_offset_0_alias,@"STO_CUDA_RESERVED_SHARED STV_DEFAULT"
__nv_reservedSMEM_offset_0_alias:
	.zero		0
	.zero		64


//--------------------- .nv.constant0._Z8distancePfS_S_S_iiPiffifibf --------------------------
	.section	.nv.constant0._Z8distancePfS_S_S_iiPiffifibf,"a",@progbits
	.sectionflags	@""
	.align	4
.nv.constant0._Z8distancePfS_S_S_iiPiffifibf:
	.zero		972


//--------------------- SYMBOLS --------------------------

	.type		.nv.reservedSmem.offset0,@object
	.size		.nv.reservedSmem.offset0,0x4
